	.target	sm_100a

	.elftype	@"ET_EXEC"


//--------------------- .note.nv.tkinfo           --------------------------
	.section	.note.nv.tkinfo,"",@"SHT_NOTE"
	.sectionflags	@"SHF_NOTE_NV_TKINFO"
	.tkinfo
        /*0018*/ 	.word	0x00000002
        /*0030*/ 	.string	""
        /*0030*/ 	.string	"ptxas"
        /*0030*/ 	.string	"Cuda compilation tools, release 13.0, V13.0.88"
        /*0030*/ 	.string	"Build cuda_13.0.r13.0/compiler.36424714_0"
        /*0030*/ 	.string	"-arch sm_100a -m 64 "



//--------------------- .note.nv.cuinfo           --------------------------
	.section	.note.nv.cuinfo,"",@"SHT_NOTE"
	.sectionflags	@"SHF_NOTE_NV_CUINFO"
        /*0018*/ 	.short	0x0002
        /*001a*/ 	.short	0x0064
        /*001c*/ 	.short	0x0082
	.zero		2


//--------------------- .nv.info                  --------------------------
	.section	.nv.info,"",@"SHT_CUDA_INFO"
	.align	4


	//----- nvinfo : EIATTR_REGCOUNT
	.align		4
        /*0000*/ 	.byte	0x04, 0x2f
        /*0002*/ 	.short	(.L_19 - .L_18)
	.align		4
.L_18:
        /*0004*/ 	.word	index@(_ZN7cutlass13device_kernelINS_4gemm6kernel13GemmUniversalIN4cute5tupleIJiiiiEEENS1_10collective13CollectiveMmaINS1_35MainloopSm100TmaUmmaWarpSpecializedILi13ELi2ELi4ENS5_IJNS4_1CILi8EEENSA_ILi1EEESC_EEEEENS5_IJNSA_ILi128EEESF_SF_EEENS_12float_e4m3_tENS5_IJlSC_lEEESH_SI_NS4_8TiledMMAINS4_8MMA_AtomIJNS4_10MMA_TraitsINS4_25SM100_MMA_F8F6F4_2x1SM_SSEJSH_SH_fSF_SF_NS4_17integral_constantINS4_4UMMA5MajorELSP_0EEESQ_NSN_INSO_7ScaleInELSR_0EEESS_EEEEEENS4_6LayoutINS5_IJSC_SC_SC_EEENS5_IJNSA_ILi0EEESX_SX_EEEEENS5_IJNS4_10UnderscoreES10_S10_EEEEENS4_18SM100_TMA_2SM_LOADENS4_14ComposedLayoutINS4_7SwizzleILi3ELi4ELi3EEENS4_18smem_ptr_flag_bitsILi8EEENSV_INS5_IJSB_SF_EEENS5_IJSF_SC_EEEEEEEvNS4_8identityENS4_28SM100_TMA_2SM_LOAD_MULTICASTES1C_vS1D_EENS_8epilogue10collective18CollectiveEpilogueINS1G_23Sm100TmaWarpSpecializedILi2ELi2ELi32ELb0ELb0EEEJNS5_IJNSA_ILi64EEESF_SF_EEENS5_IJNSV_IS1L_SC_EENSV_INS5_IJNSA_ILi32EEENSA_ILi2EEEEEENS5_IJSC_S1L_EEEEEEEESH_SI_SH_SI_NS1G_6fusion15FusionCallbacksIS1K_NS1U_17LinearCombinationISH_fSH_fLNS_15FloatRoundStyleE2EEES1M_S1T_JEEENS4_5SM1004TMEM4LOAD26SM100_TMEM_LOAD_32dp32b32xENS4_13SM90_TMA_LOADENS14_INS15_ILi1ELi4ELi3EEES18_NSV_INS5_IJSB_S1O_EEENS5_IJS1O_SC_EEEEEEENS4_39AutoVectorizingCopyWithAssumedAlignmentILi128EEENS4_14SM90_TMA_STOREES29_S2B_S2B_EEEvvEEEEvNT_6ParamsE)
        /*0008*/ 	.word	0x00000072


	//----- nvinfo : EIATTR_FRAME_SIZE
	.align		4
.L_19:
        /*000c*/ 	.byte	0x04, 0x11
        /*000e*/ 	.short	(.L_21 - .L_20)
	.align		4
.L_20:
        /*0010*/ 	.word	index@($__internal_2_$__cuda_sm10x_tcgen05_guardrail_trap_unallocated_columns_being_dealloced)
        /*0014*/ 	.word	0x00000000


	//----- nvinfo : EIATTR_FRAME_SIZE
	.align		4
.L_21:
        /*0018*/ 	.byte	0x04, 0x11
        /*001a*/ 	.short	(.L_23 - .L_22)
	.align		4
.L_22:
        /*001c*/ 	.word	index@($__internal_1_$__cuda_sm10x_tcgen05_guardrail_trap_phase_invalid_during_alloc)
        /*0020*/ 	.word	0x00000000


	//----- nvinfo : EIATTR_FRAME_SIZE
	.align		4
.L_23:
        /*0024*/ 	.byte	0x04, 0x11
        /*0026*/ 	.short	(.L_25 - .L_24)
	.align		4
.L_24:
        /*0028*/ 	.word	index@($__internal_0_$__cuda_sm10x_tcgen05_guardrail_trap_col_being_dealloced_not_returned_by_alloc)
        /*002c*/ 	.word	0x00000000


	//----- nvinfo : EIATTR_FRAME_SIZE
	.align		4
.L_25:
        /*0030*/ 	.byte	0x04, 0x11
        /*0032*/ 	.short	(.L_27 - .L_26)
	.align		4
.L_26:
        /*0034*/ 	.word	index@(_ZN7cutlass13device_kernelINS_4gemm6kernel13GemmUniversalIN4cute5tupleIJiiiiEEENS1_10collective13CollectiveMmaINS1_35MainloopSm100TmaUmmaWarpSpecializedILi13ELi2ELi4ENS5_IJNS4_1CILi8EEENSA_ILi1EEESC_EEEEENS5_IJNSA_ILi128EEESF_SF_EEENS_12float_e4m3_tENS5_IJlSC_lEEESH_SI_NS4_8TiledMMAINS4_8MMA_AtomIJNS4_10MMA_TraitsINS4_25SM100_MMA_F8F6F4_2x1SM_SSEJSH_SH_fSF_SF_NS4_17integral_constantINS4_4UMMA5MajorELSP_0EEESQ_NSN_INSO_7ScaleInELSR_0EEESS_EEEEEENS4_6LayoutINS5_IJSC_SC_SC_EEENS5_IJNSA_ILi0EEESX_SX_EEEEENS5_IJNS4_10UnderscoreES10_S10_EEEEENS4_18SM100_TMA_2SM_LOADENS4_14ComposedLayoutINS4_7SwizzleILi3ELi4ELi3EEENS4_18smem_ptr_flag_bitsILi8EEENSV_INS5_IJSB_SF_EEENS5_IJSF_SC_EEEEEEEvNS4_8identityENS4_28SM100_TMA_2SM_LOAD_MULTICASTES1C_vS1D_EENS_8epilogue10collective18CollectiveEpilogueINS1G_23Sm100TmaWarpSpecializedILi2ELi2ELi32ELb0ELb0EEEJNS5_IJNSA_ILi64EEESF_SF_EEENS5_IJNSV_IS1L_SC_EENSV_INS5_IJNSA_ILi32EEENSA_ILi2EEEEEENS5_IJSC_S1L_EEEEEEEESH_SI_SH_SI_NS1G_6fusion15FusionCallbacksIS1K_NS1U_17LinearCombinationISH_fSH_fLNS_15FloatRoundStyleE2EEES1M_S1T_JEEENS4_5SM1004TMEM4LOAD26SM100_TMEM_LOAD_32dp32b32xENS4_13SM90_TMA_LOADENS14_INS15_ILi1ELi4ELi3EEES18_NSV_INS5_IJSB_S1O_EEENS5_IJS1O_SC_EEEEEEENS4_39AutoVectorizingCopyWithAssumedAlignmentILi128EEENS4_14SM90_TMA_STOREES29_S2B_S2B_EEEvvEEEEvNT_6ParamsE)
        /*0038*/ 	.word	0x00000000


	//----- nvinfo : EIATTR_MIN_STACK_SIZE
	.align		4
.L_27:
        /*003c*/ 	.byte	0x04, 0x12
        /*003e*/ 	.short	(.L_29 - .L_28)
	.align		4
.L_28:
        /*0040*/ 	.word	index@(_ZN7cutlass13device_kernelINS_4gemm6kernel13GemmUniversalIN4cute5tupleIJiiiiEEENS1_10collective13CollectiveMmaINS1_35MainloopSm100TmaUmmaWarpSpecializedILi13ELi2ELi4ENS5_IJNS4_1CILi8EEENSA_ILi1EEESC_EEEEENS5_IJNSA_ILi128EEESF_SF_EEENS_12float_e4m3_tENS5_IJlSC_lEEESH_SI_NS4_8TiledMMAINS4_8MMA_AtomIJNS4_10MMA_TraitsINS4_25SM100_MMA_F8F6F4_2x1SM_SSEJSH_SH_fSF_SF_NS4_17integral_constantINS4_4UMMA5MajorELSP_0EEESQ_NSN_INSO_7ScaleInELSR_0EEESS_EEEEEENS4_6LayoutINS5_IJSC_SC_SC_EEENS5_IJNSA_ILi0EEESX_SX_EEEEENS5_IJNS4_10UnderscoreES10_S10_EEEEENS4_18SM100_TMA_2SM_LOADENS4_14ComposedLayoutINS4_7SwizzleILi3ELi4ELi3EEENS4_18smem_ptr_flag_bitsILi8EEENSV_INS5_IJSB_SF_EEENS5_IJSF_SC_EEEEEEEvNS4_8identityENS4_28SM100_TMA_2SM_LOAD_MULTICASTES1C_vS1D_EENS_8epilogue10collective18CollectiveEpilogueINS1G_23Sm100TmaWarpSpecializedILi2ELi2ELi32ELb0ELb0EEEJNS5_IJNSA_ILi64EEESF_SF_EEENS5_IJNSV_IS1L_SC_EENSV_INS5_IJNSA_ILi32EEENSA_ILi2EEEEEENS5_IJSC_S1L_EEEEEEEESH_SI_SH_SI_NS1G_6fusion15FusionCallbacksIS1K_NS1U_17LinearCombinationISH_fSH_fLNS_15FloatRoundStyleE2EEES1M_S1T_JEEENS4_5SM1004TMEM4LOAD26SM100_TMEM_LOAD_32dp32b32xENS4_13SM90_TMA_LOADENS14_INS15_ILi1ELi4ELi3EEES18_NSV_INS5_IJSB_S1O_EEENS5_IJS1O_SC_EEEEEEENS4_39AutoVectorizingCopyWithAssumedAlignmentILi128EEENS4_14SM90_TMA_STOREES29_S2B_S2B_EEEvvEEEEvNT_6ParamsE)
        /*0044*/ 	.word	0x00000000
.L_29:


//--------------------- .nv.compat                --------------------------
	.section	.nv.compat,"",@"SHT_CUDA_COMPAT_INFO"
	.align	4
        /*0000*/ 	.byte	0x02, 0x09, 0x01, 0x00, 0x02, 0x02, 0x02, 0x00, 0x02, 0x05, 0x05, 0x00, 0x03, 0x07, 0x01, 0x01
        /*0010*/ 	.byte	0x02, 0x03, 0x01, 0x00, 0x02, 0x06, 0x01, 0x00, 0x04, 0x0b, 0x08, 0x00, 0x09, 0x00, 0x00, 0x00
        /*0020*/ 	.byte	0x00, 0x00, 0x00, 0x00


//--------------------- .nv.info._ZN7cutlass13device_kernelINS_4gemm6kernel13GemmUniversalIN4cute5tupleIJiiiiEEENS1_10collective13CollectiveMmaINS1_35MainloopSm100TmaUmmaWarpSpecializedILi13ELi2ELi4ENS5_IJNS4_1CILi8EEENSA_ILi1EEESC_EEEEENS5_IJNSA_ILi128EEESF_SF_EEENS_12float_e4m3_tENS5_IJlSC_lEEESH_SI_NS4_8TiledMMAINS4_8MMA_AtomIJNS4_10MMA_TraitsINS4_25SM100_MMA_F8F6F4_2x1SM_SSEJSH_SH_fSF_SF_NS4_17integral_constantINS4_4UMMA5MajorELSP_0EEESQ_NSN_INSO_7ScaleInELSR_0EEESS_EEEEEENS4_6LayoutINS5_IJSC_SC_SC_EEENS5_IJNSA_ILi0EEESX_SX_EEEEENS5_IJNS4_10UnderscoreES10_S10_EEEEENS4_18SM100_TMA_2SM_LOADENS4_14ComposedLayoutINS4_7SwizzleILi3ELi4ELi3EEENS4_18smem_ptr_flag_bitsILi8EEENSV_INS5_IJSB_SF_EEENS5_IJSF_SC_EEEEEEEvNS4_8identityENS4_28SM100_TMA_2SM_LOAD_MULTICASTES1C_vS1D_EENS_8epilogue10collective18CollectiveEpilogueINS1G_23Sm100TmaWarpSpecializedILi2ELi2ELi32ELb0ELb0EEEJNS5_IJNSA_ILi64EEESF_SF_EEENS5_IJNSV_IS1L_SC_EENSV_INS5_IJNSA_ILi32EEENSA_ILi2EEEEEENS5_IJSC_S1L_EEEEEEEESH_SI_SH_SI_NS1G_6fusion15FusionCallbacksIS1K_NS1U_17LinearCombinationISH_fSH_fLNS_15FloatRoundStyleE2EEES1M_S1T_JEEENS4_5SM1004TMEM4LOAD26SM100_TMEM_LOAD_32dp32b32xENS4_13SM90_TMA_LOADENS14_INS15_ILi1ELi4ELi3EEES18_NSV_INS5_IJSB_S1O_EEENS5_IJS1O_SC_EEEEEEENS4_39AutoVectorizingCopyWithAssumedAlignmentILi128EEENS4_14SM90_TMA_STOREES29_S2B_S2B_EEEvvEEEEvNT_6ParamsE --------------------------
	.section	.nv.info._ZN7cutlass13device_kernelINS_4gemm6kernel13GemmUniversalIN4cute5tupleIJiiiiEEENS1_10collective13CollectiveMmaINS1_35MainloopSm100TmaUmmaWarpSpecializedILi13ELi2ELi4ENS5_IJNS4_1CILi8EEENSA_ILi1EEESC_EEEEENS5_IJNSA_ILi128EEESF_SF_EEENS_12float_e4m3_tENS5_IJlSC_lEEESH_SI_NS4_8TiledMMAINS4_8MMA_AtomIJNS4_10MMA_TraitsINS4_25SM100_MMA_F8F6F4_2x1SM_SSEJSH_SH_fSF_SF_NS4_17integral_constantINS4_4UMMA5MajorELSP_0EEESQ_NSN_INSO_7ScaleInELSR_0EEESS_EEEEEENS4_6LayoutINS5_IJSC_SC_SC_EEENS5_IJNSA_ILi0EEESX_SX_EEEEENS5_IJNS4_10UnderscoreES10_S10_EEEEENS4_18SM100_TMA_2SM_LOADENS4_14ComposedLayoutINS4_7SwizzleILi3ELi4ELi3EEENS4_18smem_ptr_flag_bitsILi8EEENSV_INS5_IJSB_SF_EEENS5_IJSF_SC_EEEEEEEvNS4_8identityENS4_28SM100_TMA_2SM_LOAD_MULTICASTES1C_vS1D_EENS_8epilogue10collective18CollectiveEpilogueINS1G_23Sm100TmaWarpSpecializedILi2ELi2ELi32ELb0ELb0EEEJNS5_IJNSA_ILi64EEESF_SF_EEENS5_IJNSV_IS1L_SC_EENSV_INS5_IJNSA_ILi32EEENSA_ILi2EEEEEENS5_IJSC_S1L_EEEEEEEESH_SI_SH_SI_NS1G_6fusion15FusionCallbacksIS1K_NS1U_17LinearCombinationISH_fSH_fLNS_15FloatRoundStyleE2EEES1M_S1T_JEEENS4_5SM1004TMEM4LOAD26SM100_TMEM_LOAD_32dp32b32xENS4_13SM90_TMA_LOADENS14_INS15_ILi1ELi4ELi3EEES18_NSV_INS5_IJSB_S1O_EEENS5_IJS1O_SC_EEEEEEENS4_39AutoVectorizingCopyWithAssumedAlignmentILi128EEENS4_14SM90_TMA_STOREES29_S2B_S2B_EEEvvEEEEvNT_6ParamsE,"",@"SHT_CUDA_INFO"
	.sectionflags	@""
	.align	4


	//----- nvinfo : EIATTR_CUDA_API_VERSION
	.align		4
        /*0000*/ 	.byte	0x04, 0x37
        /*0002*/ 	.short	(.L_31 - .L_30)
.L_30:
        /*0004*/ 	.word	0x00000082


	//----- nvinfo : EIATTR_KPARAM_INFO
	.align		4
.L_31:
        /*0008*/ 	.byte	0x04, 0x17
        /*000a*/ 	.short	(.L_33 - .L_32)
.L_32:
        /*000c*/ 	.word	0x00000000
        /*0010*/ 	.short	0x0000
        /*0012*/ 	.short	0x0000
        /*0014*/ 	.byte	0x00, 0xf0, 0x01, 0x20


	//----- nvinfo : EIATTR_AT_ENTRY_FRAGMENTS
	.align		4
.L_33:
        /*0018*/ 	.byte	0x04, 0x4f
        /*001a*/ 	.short	(.L_35 - .L_34)


	//   ....[0]....
.L_34:
        /*001c*/ 	.word	0x00000007


	//----- nvinfo : EIATTR_RESERVED_SMEM_USED
	.align		4
.L_35:
        /*0020*/ 	.byte	0x01, 0x41
	.zero		2


	//----- nvinfo : EIATTR_SPARSE_MMA_MASK
	.align		4
        /*0024*/ 	.byte	0x03, 0x50
        /*0026*/ 	.short	0x0000


	//----- nvinfo : EIATTR_TCGEN05_2CTA_USED
	.align		4
        /*0028*/ 	.byte	0x01, 0x52
	.zero		2


	//----- nvinfo : EIATTR_MAXREG_COUNT
	.align		4
        /*002c*/ 	.byte	0x03, 0x1b
        /*002e*/ 	.short	0x00ff


	//----- nvinfo : EIATTR_NUM_BARRIERS
	.align		4
        /*0030*/ 	.byte	0x02, 0x4c
        /*0032*/ 	.byte	0x07
	.zero		1


	//----- nvinfo : EIATTR_EXTERNS
	.align		4
        /*0034*/ 	.byte	0x04, 0x0f
        /*0036*/ 	.short	(.L_37 - .L_36)


	//   ....[0]....
	.align		4
.L_36:
        /*0038*/ 	.word	index@(__assertfail)


	//----- nvinfo : EIATTR_MERCURY_ISA_VERSION
	.align		4
.L_37:
        /*003c*/ 	.byte	0x03, 0x5f
        /*003e*/ 	.short	0x0101


	//----- nvinfo : EIATTR_INT_WARP_WIDE_INSTR_OFFSETS
	.align		4
        /*0040*/ 	.byte	0x04, 0x31
        /*0042*/ 	.short	(.L_39 - .L_38)


	//   ....[0]....
.L_38:
        /*0044*/ 	.word	0x00000e80


	//   ....[1]....
        /*0048*/ 	.word	0x00000f20


	//   ....[2]....
        /*004c*/ 	.word	0x00004930


	//   ....[3]....
        /*0050*/ 	.word	0x00004950


	//   ....[4]....
        /*0054*/ 	.word	0x00004980


	//   ....[5]....
        /*0058*/ 	.word	0x00005520


	//   ....[6]....
        /*005c*/ 	.word	0x000055d0


	//   ....[7]....
        /*0060*/ 	.word	0x00005680


	//   ....[8]....
        /*0064*/ 	.word	0x00005730


	//   ....[9]....
        /*0068*/ 	.word	0x00005820


	//   ....[10]....
        /*006c*/ 	.word	0x00005900


	//----- nvinfo : EIATTR_COOP_GROUP_MASK_REGIDS
	.align		4
.L_39:
        /*0070*/ 	.byte	0x04, 0x29
        /*0072*/ 	.short	(.L_41 - .L_40)


	//   ....[0]....
.L_40:
        /*0074*/ 	.word	0xffffffff


	//   ....[1]....
        /*0078*/ 	.word	0xffffffff


	//   ....[2]....
        /*007c*/ 	.word	0xffffffff


	//   ....[3]....
        /*0080*/ 	.word	0xffffffff


	//   ....[4]....
        /*0084*/ 	.word	0xffffffff


	//   ....[5]....
        /*0088*/ 	.word	0xffffffff


	//   ....[6]....
        /*008c*/ 	.word	0xffffffff


	//   ....[7]....
        /*0090*/ 	.word	0xffffffff


	//   ....[8]....
        /*0094*/ 	.word	0xffffffff


	//   ....[9]....
        /*0098*/ 	.word	0xffffffff


	//   ....[10]....
        /*009c*/ 	.word	0xffffffff


	//   ....[11]....
        /*00a0*/ 	.word	0xffffffff


	//   ....[12]....
        /*00a4*/ 	.word	0xffffffff


	//   ....[13]....
        /*00a8*/ 	.word	0xffffffff


	//----- nvinfo : EIATTR_COOP_GROUP_INSTR_OFFSETS
	.align		4
.L_41:
        /*00ac*/ 	.byte	0x04, 0x28
        /*00ae*/ 	.short	(.L_43 - .L_42)


	//   ....[0]....
.L_42:
        /*00b0*/ 	.word	0x000000b0


	//   ....[1]....
        /*00b4*/ 	.word	0x00000520


	//   ....[2]....
        /*00b8*/ 	.word	0x00000830


	//   ....[3]....
        /*00bc*/ 	.word	0x00000980


	//   ....[4]....
        /*00c0*/ 	.word	0x00000a70


	//   ....[5]....
        /*00c4*/ 	.word	0x00000bd0


	//   ....[6]....
        /*00c8*/ 	.word	0x00000d60


	//   ....[7]....
        /*00cc*/ 	.word	0x00000fa0


	//   ....[8]....
        /*00d0*/ 	.word	0x00002350


	//   ....[9]....
        /*00d4*/ 	.word	0x00003710


	//   ....[10]....
        /*00d8*/ 	.word	0x00003be0


	//   ....[11]....
        /*00dc*/ 	.word	0x00003c10


	//   ....[12]....
        /*00e0*/ 	.word	0x00004830


	//   ....[13]....
        /*00e4*/ 	.word	0x00004a40


	//----- nvinfo : EIATTR_VRC_CTA_INIT_COUNT
	.align		4
.L_43:
        /*00e8*/ 	.byte	0x02, 0x4a
        /*00ea*/ 	.byte	0x80
	.zero		1


	//----- nvinfo : EIATTR_SYSCALL_OFFSETS
	.align		4
        /*00ec*/ 	.byte	0x04, 0x46
        /*00ee*/ 	.short	(.L_45 - .L_44)


	//   ....[0]....
.L_44:
        /*00f0*/ 	.word	0x00006400


	//   ....[1]....
        /*00f4*/ 	.word	0x00006540


	//   ....[2]....
        /*00f8*/ 	.word	0x00006d60


	//   ....[3]....
        /*00fc*/ 	.word	0x00007b50


	//----- nvinfo : EIATTR_MBARRIER_INSTR_OFFSETS
	.align		4
.L_45:
        /*0100*/ 	.byte	0x04, 0x39
        /*0102*/ 	.short	(.L_47 - .L_46)


	//   ....[0]....
.L_46:
        /*0104*/ 	.word	0x00000670
        /*0108*/ 	.word	0x000000ff
        /*010c*/ 	.word	0x00000000
        /*0110*/ 	.short	0x0100
        /*0112*/ 	.byte	0x04
	.zero		1


	//   ....[1]....
        /*0114*/ 	.word	0x00000680
        /*0118*/ 	.word	0x000000ff
        /*011c*/ 	.word	0x00000068
        /*0120*/ 	.short	0x0100
        /*0122*/ 	.byte	0x04
	.zero		1


	//   ....[2]....
        /*0124*/ 	.word	0x00000690
        /*0128*/ 	.word	0x000000ff
        /*012c*/ 	.word	0x00000008
        /*0130*/ 	.short	0x0100
        /*0132*/ 	.byte	0x04
	.zero		1


	//   ....[3]....
        /*0134*/ 	.word	0x000006a0
        /*0138*/ 	.word	0x000000ff
        /*013c*/ 	.word	0x00000070
        /*0140*/ 	.short	0x0100
        /*0142*/ 	.byte	0x04
	.zero		1


	//   ....[4]....
        /*0144*/ 	.word	0x000006b0
        /*0148*/ 	.word	0x000000ff
        /*014c*/ 	.word	0x00000010
        /*0150*/ 	.short	0x0100
        /*0152*/ 	.byte	0x04
	.zero		1


	//   ....[5]....
        /*0154*/ 	.word	0x000006c0
        /*0158*/ 	.word	0x000000ff
        /*015c*/ 	.word	0x00000078
        /*0160*/ 	.short	0x0100
        /*0162*/ 	.byte	0x04
	.zero		1


	//   ....[6]....
        /*0164*/ 	.word	0x000006d0
        /*0168*/ 	.word	0x000000ff
        /*016c*/ 	.word	0x00000018
        /*0170*/ 	.short	0x0100
        /*0172*/ 	.byte	0x04
	.zero		1


	//   ....[7]....
        /*0174*/ 	.word	0x000006e0
        /*0178*/ 	.word	0x000000ff
        /*017c*/ 	.word	0x00000080
        /*0180*/ 	.short	0x0100
        /*0182*/ 	.byte	0x04
	.zero		1


	//   ....[8]....
        /*0184*/ 	.word	0x000006f0
        /*0188*/ 	.word	0x000000ff
        /*018c*/ 	.word	0x00000020
        /*0190*/ 	.short	0x0100
        /*0192*/ 	.byte	0x04
	.zero		1


	//   ....[9]....
        /*0194*/ 	.word	0x00000700
        /*0198*/ 	.word	0x000000ff
        /*019c*/ 	.word	0x00000088
        /*01a0*/ 	.short	0x0100
        /*01a2*/ 	.byte	0x04
	.zero		1


	//   ....[10]....
        /*01a4*/ 	.word	0x00000710
        /*01a8*/ 	.word	0x000000ff
        /*01ac*/ 	.word	0x00000028
        /*01b0*/ 	.short	0x0100
        /*01b2*/ 	.byte	0x04
	.zero		1


	//   ....[11]....
        /*01b4*/ 	.word	0x00000720
        /*01b8*/ 	.word	0x000000ff
        /*01bc*/ 	.word	0x00000090
        /*01c0*/ 	.short	0x0100
        /*01c2*/ 	.byte	0x04
	.zero		1


	//   ....[12]....
        /*01c4*/ 	.word	0x00000730
        /*01c8*/ 	.word	0x000000ff
        /*01cc*/ 	.word	0x00000030
        /*01d0*/ 	.short	0x0100
        /*01d2*/ 	.byte	0x04
	.zero		1


	//   ....[13]....
        /*01d4*/ 	.word	0x00000740
        /*01d8*/ 	.word	0x000000ff
        /*01dc*/ 	.word	0x00000098
        /*01e0*/ 	.short	0x0100
        /*01e2*/ 	.byte	0x04
	.zero		1


	//   ....[14]....
        /*01e4*/ 	.word	0x00000750
        /*01e8*/ 	.word	0x000000ff
        /*01ec*/ 	.word	0x00000038
        /*01f0*/ 	.short	0x0100
        /*01f2*/ 	.byte	0x04
	.zero		1


	//   ....[15]....
        /*01f4*/ 	.word	0x00000760
        /*01f8*/ 	.word	0x000000ff
        /*01fc*/ 	.word	0x000000a0
        /*0200*/ 	.short	0x0100
        /*0202*/ 	.byte	0x04
	.zero		1


	//   ....[16]....
        /*0204*/ 	.word	0x00000770
        /*0208*/ 	.word	0x000000ff
        /*020c*/ 	.word	0x00000040
        /*0210*/ 	.short	0x0100
        /*0212*/ 	.byte	0x04
	.zero		1


	//   ....[17]....
        /*0214*/ 	.word	0x00000780
        /*0218*/ 	.word	0x000000ff
        /*021c*/ 	.word	0x000000a8
        /*0220*/ 	.short	0x0100
        /*0222*/ 	.byte	0x04
	.zero		1


	//   ....[18]....
        /*0224*/ 	.word	0x00000790
        /*0228*/ 	.word	0x000000ff
        /*022c*/ 	.word	0x00000048
        /*0230*/ 	.short	0x0100
        /*0232*/ 	.byte	0x04
	.zero		1


	//   ....[19]....
        /*0234*/ 	.word	0x000007a0
        /*0238*/ 	.word	0x000000ff
        /*023c*/ 	.word	0x000000b0
        /*0240*/ 	.short	0x0100
        /*0242*/ 	.byte	0x04
	.zero		1


	//   ....[20]....
        /*0244*/ 	.word	0x000007b0
        /*0248*/ 	.word	0x000000ff
        /*024c*/ 	.word	0x00000050
        /*0250*/ 	.short	0x0100
        /*0252*/ 	.byte	0x04
	.zero		1


	//   ....[21]....
        /*0254*/ 	.word	0x000007c0
        /*0258*/ 	.word	0x000000ff
        /*025c*/ 	.word	0x000000b8
        /*0260*/ 	.short	0x0100
        /*0262*/ 	.byte	0x04
	.zero		1


	//   ....[22]....
        /*0264*/ 	.word	0x000007d0
        /*0268*/ 	.word	0x000000ff
        /*026c*/ 	.word	0x00000058
        /*0270*/ 	.short	0x0100
        /*0272*/ 	.byte	0x04
	.zero		1


	//   ....[23]....
        /*0274*/ 	.word	0x000007e0
        /*0278*/ 	.word	0x000000ff
        /*027c*/ 	.word	0x000000c0
        /*0280*/ 	.short	0x0100
        /*0282*/ 	.byte	0x04
	.zero		1


	//   ....[24]....
        /*0284*/ 	.word	0x000007f0
        /*0288*/ 	.word	0x000000ff
        /*028c*/ 	.word	0x00000060
        /*0290*/ 	.short	0x0100
        /*0292*/ 	.byte	0x04
	.zero		1


	//   ....[25]....
        /*0294*/ 	.word	0x00000800
        /*0298*/ 	.word	0x000000ff
        /*029c*/ 	.word	0x000000c8
        /*02a0*/ 	.short	0x0100
        /*02a2*/ 	.byte	0x04
	.zero		1


	//   ....[26]....
        /*02a4*/ 	.word	0x00000930
        /*02a8*/ 	.word	0x000000ff
        /*02ac*/ 	.word	0x000000d0
        /*02b0*/ 	.short	0x0100
        /*02b2*/ 	.byte	0x04
	.zero		1


	//   ....[27]....
        /*02b4*/ 	.word	0x00000940
        /*02b8*/ 	.word	0x000000ff
        /*02bc*/ 	.word	0x000000e0
        /*02c0*/ 	.short	0x0100
        /*02c2*/ 	.byte	0x04
	.zero		1


	//   ....[28]....
        /*02c4*/ 	.word	0x00000950
        /*02c8*/ 	.word	0x000000ff
        /*02cc*/ 	.word	0x000000d8
        /*02d0*/ 	.short	0x0100
        /*02d2*/ 	.byte	0x04
	.zero		1


	//   ....[29]....
        /*02d4*/ 	.word	0x00000960
        /*02d8*/ 	.word	0x000000ff
        /*02dc*/ 	.word	0x000000e8
        /*02e0*/ 	.short	0x0100
        /*02e2*/ 	.byte	0x04
	.zero		1


	//   ....[30]....
        /*02e4*/ 	.word	0x00000a40
        /*02e8*/ 	.word	0x000000ff
        /*02ec*/ 	.word	0x000000f0
        /*02f0*/ 	.short	0x0100
        /*02f2*/ 	.byte	0x06
	.zero		1


	//   ....[31]....
        /*02f4*/ 	.word	0x00000a50
        /*02f8*/ 	.word	0x000000ff
        /*02fc*/ 	.word	0x000000f8
        /*0300*/ 	.short	0x0100
        /*0302*/ 	.byte	0x06
	.zero		1


	//   ....[32]....
        /*0304*/ 	.word	0x00000b80
        /*0308*/ 	.word	0x000000ff
        /*030c*/ 	.word	0x00000100
        /*0310*/ 	.short	0x0100
        /*0312*/ 	.byte	0x06
	.zero		1


	//   ....[33]....
        /*0314*/ 	.word	0x00000b90
        /*0318*/ 	.word	0x000000ff
        /*031c*/ 	.word	0x00000110
        /*0320*/ 	.short	0x0100
        /*0322*/ 	.byte	0x06
	.zero		1


	//   ....[34]....
        /*0324*/ 	.word	0x00000ba0
        /*0328*/ 	.word	0x000000ff
        /*032c*/ 	.word	0x00000108
        /*0330*/ 	.short	0x0100
        /*0332*/ 	.byte	0x06
	.zero		1


	//   ....[35]....
        /*0334*/ 	.word	0x00000bb0
        /*0338*/ 	.word	0x000000ff
        /*033c*/ 	.word	0x00000118
        /*0340*/ 	.short	0x0100
        /*0342*/ 	.byte	0x06
	.zero		1


	//   ....[36]....
        /*0344*/ 	.word	0x00000cd0
        /*0348*/ 	.word	0x000000ff
        /*034c*/ 	.word	0x00000120
        /*0350*/ 	.short	0x0100
        /*0352*/ 	.byte	0x04
	.zero		1


	//   ....[37]....
        /*0354*/ 	.word	0x00000ce0
        /*0358*/ 	.word	0x000000ff
        /*035c*/ 	.word	0x00000140
        /*0360*/ 	.short	0x0100
        /*0362*/ 	.byte	0x04
	.zero		1


	//   ....[38]....
        /*0364*/ 	.word	0x00000cf0
        /*0368*/ 	.word	0x000000ff
        /*036c*/ 	.word	0x00000128
        /*0370*/ 	.short	0x0100
        /*0372*/ 	.byte	0x04
	.zero		1


	//   ....[39]....
        /*0374*/ 	.word	0x00000d00
        /*0378*/ 	.word	0x000000ff
        /*037c*/ 	.word	0x00000148
        /*0380*/ 	.short	0x0100
        /*0382*/ 	.byte	0x04
	.zero		1


	//   ....[40]....
        /*0384*/ 	.word	0x00000d10
        /*0388*/ 	.word	0x000000ff
        /*038c*/ 	.word	0x00000130
        /*0390*/ 	.short	0x0100
        /*0392*/ 	.byte	0x04
	.zero		1


	//   ....[41]....
        /*0394*/ 	.word	0x00000d20
        /*0398*/ 	.word	0x000000ff
        /*039c*/ 	.word	0x00000150
        /*03a0*/ 	.short	0x0100
        /*03a2*/ 	.byte	0x04
	.zero		1


	//   ....[42]....
        /*03a4*/ 	.word	0x00000d30
        /*03a8*/ 	.word	0x000000ff
        /*03ac*/ 	.word	0x00000138
        /*03b0*/ 	.short	0x0100
        /*03b2*/ 	.byte	0x04
	.zero		1


	//   ....[43]....
        /*03b4*/ 	.word	0x00000d40
        /*03b8*/ 	.word	0x000000ff
        /*03bc*/ 	.word	0x00000158
        /*03c0*/ 	.short	0x0100
        /*03c2*/ 	.byte	0x04
	.zero		1


	//   ....[44]....
        /*03c4*/ 	.word	0x00000e30
        /*03c8*/ 	.word	0x000000ff
        /*03cc*/ 	.word	0x00000160
        /*03d0*/ 	.short	0x0100
        /*03d2*/ 	.byte	0x04
	.zero		1


	//   ....[45]....
        /*03d4*/ 	.word	0x00000e40
        /*03d8*/ 	.word	0x000000ff
        /*03dc*/ 	.word	0x00000170
        /*03e0*/ 	.short	0x0100
        /*03e2*/ 	.byte	0x04
	.zero		1


	//   ....[46]....
        /*03e4*/ 	.word	0x00000e50
        /*03e8*/ 	.word	0x000000ff
        /*03ec*/ 	.word	0x00000168
        /*03f0*/ 	.short	0x0100
        /*03f2*/ 	.byte	0x04
	.zero		1


	//   ....[47]....
        /*03f4*/ 	.word	0x00000e60
        /*03f8*/ 	.word	0x000000ff
        /*03fc*/ 	.word	0x00000178
        /*0400*/ 	.short	0x0100
        /*0402*/ 	.byte	0x04
	.zero		1


	//   ....[48]....
        /*0404*/ 	.word	0x00000f60
        /*0408*/ 	.word	0x000000ff
        /*040c*/ 	.word	0x00000180
        /*0410*/ 	.short	0x0100
        /*0412*/ 	.byte	0x06
	.zero		1


	//   ....[49]....
        /*0414*/ 	.word	0x00001b80
        /*0418*/ 	.word	0x00000003
        /*041c*/ 	.word	0x00000170
        /*0420*/ 	.short	0x010a
        /*0422*/ 	.byte	0xff
	.zero		1


	//   ....[50]....
        /*0424*/ 	.word	0x00001bb0
        /*0428*/ 	.word	0x00000003
        /*042c*/ 	.word	0x00000160
        /*0430*/ 	.short	0x0101
        /*0432*/ 	.byte	0xff
	.zero		1


	//   ....[51]....
        /*0434*/ 	.word	0x00001c70
        /*0438*/ 	.word	0x000000ff
        /*043c*/ 	.word	0x00000068
        /*0440*/ 	.short	0x010a
        /*0442*/ 	.byte	0x04
	.zero		1


	//   ....[52]....
        /*0444*/ 	.word	0x00001d30
        /*0448*/ 	.word	0x000000ff
        /*044c*/ 	.word	0x00000068
        /*0450*/ 	.short	0x010a
        /*0452*/ 	.byte	0x21
	.zero		1


	//   ....[53]....
        /*0454*/ 	.word	0x00001ee0
        /*0458*/ 	.word	0x000000ff
        /*045c*/ 	.word	0x00000068
        /*0460*/ 	.short	0x010a
        /*0462*/ 	.byte	0x05
	.zero		1


	//   ....[54]....
        /*0464*/ 	.word	0x00001ff0
        /*0468*/ 	.word	0x000000ff
        /*046c*/ 	.word	0x000000f8
        /*0470*/ 	.short	0x0101
        /*0472*/ 	.byte	0x06
	.zero		1


	//   ....[55]....
        /*0474*/ 	.word	0x00002010
        /*0478*/ 	.word	0x000000ff
        /*047c*/ 	.word	0x00000068
        /*0480*/ 	.short	0x010a
        /*0482*/ 	.byte	0x04
	.zero		1


	//   ....[56]....
        /*0484*/ 	.word	0x00002090
        /*0488*/ 	.word	0x000000ff
        /*048c*/ 	.word	0x00000068
        /*0490*/ 	.short	0x010a
        /*0492*/ 	.byte	0x11
	.zero		1


	//   ....[57]....
        /*0494*/ 	.word	0x00002220
        /*0498*/ 	.word	0x000000ff
        /*049c*/ 	.word	0x00000068
        /*04a0*/ 	.short	0x010a
        /*04a2*/ 	.byte	0x05
	.zero		1


	//   ....[58]....
        /*04a4*/ 	.word	0x00002380
        /*04a8*/ 	.word	0x00000003
        /*04ac*/ 	.word	0x00000100
        /*04b0*/ 	.short	0x010a
        /*04b2*/ 	.byte	0xff
	.zero		1


	//   ....[59]....
        /*04b4*/ 	.word	0x000024d0
        /*04b8*/ 	.word	0x00000000
        /*04bc*/ 	.word	0x00000000
        /*04c0*/ 	.short	0x0101
        /*04c2*/ 	.byte	0xff
	.zero		1


	//   ....[60]....
        /*04c4*/ 	.word	0x00002a80
        /*04c8*/ 	.word	0x000000ff
        /*04cc*/ 	.word	0x00000000
        /*04d0*/ 	.short	0x010a
        /*04d2*/ 	.byte	0x04
	.zero		1


	//   ....[61]....
        /*04d4*/ 	.word	0x00002b10
        /*04d8*/ 	.word	0x000000ff
        /*04dc*/ 	.word	0x00000000
        /*04e0*/ 	.short	0x010a
        /*04e2*/ 	.byte	0x05
	.zero		1


	//   ....[62]....
        /*04e4*/ 	.word	0x00002ba0
        /*04e8*/ 	.word	0x000000ff
        /*04ec*/ 	.word	0x00000000
        /*04f0*/ 	.short	0x010a
        /*04f2*/ 	.byte	0x05
	.zero		1


	//   ....[63]....
        /*04f4*/ 	.word	0x00002c30
        /*04f8*/ 	.word	0x000000ff
        /*04fc*/ 	.word	0x00000000
        /*0500*/ 	.short	0x010a
        /*0502*/ 	.byte	0x05
	.zero		1


	//   ....[64]....
        /*0504*/ 	.word	0x00002cc0
        /*0508*/ 	.word	0x000000ff
        /*050c*/ 	.word	0x00000000
        /*0510*/ 	.short	0x010a
        /*0512*/ 	.byte	0x05
	.zero		1


	//   ....[65]....
        /*0514*/ 	.word	0x00002d50
        /*0518*/ 	.word	0x000000ff
        /*051c*/ 	.word	0x00000000
        /*0520*/ 	.short	0x010a
        /*0522*/ 	.byte	0x05
	.zero		1


	//   ....[66]....
        /*0524*/ 	.word	0x00002de0
        /*0528*/ 	.word	0x000000ff
        /*052c*/ 	.word	0x00000000
        /*0530*/ 	.short	0x010a
        /*0532*/ 	.byte	0x05
	.zero		1


	//   ....[67]....
        /*0534*/ 	.word	0x00002e70
        /*0538*/ 	.word	0x000000ff
        /*053c*/ 	.word	0x00000000
        /*0540*/ 	.short	0x010a
        /*0542*/ 	.byte	0x05
	.zero		1


	//   ....[68]....
        /*0544*/ 	.word	0x00002f00
        /*0548*/ 	.word	0x000000ff
        /*054c*/ 	.word	0x00000000
        /*0550*/ 	.short	0x010a
        /*0552*/ 	.byte	0x05
	.zero		1


	//   ....[69]....
        /*0554*/ 	.word	0x00002f90
        /*0558*/ 	.word	0x000000ff
        /*055c*/ 	.word	0x00000000
        /*0560*/ 	.short	0x010a
        /*0562*/ 	.byte	0x05
	.zero		1


	//   ....[70]....
        /*0564*/ 	.word	0x00003020
        /*0568*/ 	.word	0x000000ff
        /*056c*/ 	.word	0x00000000
        /*0570*/ 	.short	0x010a
        /*0572*/ 	.byte	0x05
	.zero		1


	//   ....[71]....
        /*0574*/ 	.word	0x000030b0
        /*0578*/ 	.word	0x000000ff
        /*057c*/ 	.word	0x00000000
        /*0580*/ 	.short	0x010a
        /*0582*/ 	.byte	0x05
	.zero		1


	//   ....[72]....
        /*0584*/ 	.word	0x00003150
        /*0588*/ 	.word	0x00000000
        /*058c*/ 	.word	0x00000000
        /*0590*/ 	.short	0x010a
        /*0592*/ 	.byte	0xff
	.zero		1


	//   ....[73]....
        /*0594*/ 	.word	0x00003270
        /*0598*/ 	.word	0x00000002
        /*059c*/ 	.word	0x00000160
        /*05a0*/ 	.short	0x010a
        /*05a2*/ 	.byte	0xff
	.zero		1


	//   ....[74]....
        /*05a4*/ 	.word	0x000032d0
        /*05a8*/ 	.word	0x00000004
        /*05ac*/ 	.word	0x00000000
        /*05b0*/ 	.short	0x0101
        /*05b2*/ 	.byte	0xff
	.zero		1


	//   ....[75]....
        /*05b4*/ 	.word	0x000032f0
        /*05b8*/ 	.word	0x000000ff
        /*05bc*/ 	.word	0x00000110
        /*05c0*/ 	.short	0x010a
        /*05c2*/ 	.byte	0x04
	.zero		1


	//   ....[76]....
        /*05c4*/ 	.word	0x00003410
        /*05c8*/ 	.word	0x00000002
        /*05cc*/ 	.word	0x00000100
        /*05d0*/ 	.short	0x010a
        /*05d2*/ 	.byte	0xff
	.zero		1


	//   ....[77]....
        /*05d4*/ 	.word	0x00003520
        /*05d8*/ 	.word	0x00000002
        /*05dc*/ 	.word	0x00000000
        /*05e0*/ 	.short	0x0101
        /*05e2*/ 	.byte	0xff
	.zero		1


	//   ....[78]....
        /*05e4*/ 	.word	0x000035b0
        /*05e8*/ 	.word	0x000000ff
        /*05ec*/ 	.word	0x00000110
        /*05f0*/ 	.short	0x0106
        /*05f2*/ 	.byte	0x04
	.zero		1


	//   ....[79]....
        /*05f4*/ 	.word	0x000035d0
        /*05f8*/ 	.word	0x000000ff
        /*05fc*/ 	.word	0x00000110
        /*0600*/ 	.short	0x010a
        /*0602*/ 	.byte	0x04
	.zero		1


	//   ....[80]....
        /*0604*/ 	.word	0x00003660
        /*0608*/ 	.word	0x000000ff
        /*060c*/ 	.word	0x00000110
        /*0610*/ 	.short	0x0106
        /*0612*/ 	.byte	0x07
	.zero		1


	//   ....[81]....
        /*0614*/ 	.word	0x000036a0
        /*0618*/ 	.word	0x00000000
        /*061c*/ 	.word	0x00000110
        /*0620*/ 	.short	0x010a
        /*0622*/ 	.byte	0xff
	.zero		1


	//   ....[82]....
        /*0624*/ 	.word	0x000038e0
        /*0628*/ 	.word	0x000000ff
        /*062c*/ 	.word	0x00000008
        /*0630*/ 	.short	0x010a
        /*0632*/ 	.byte	0x05
	.zero		1


	//   ....[83]....
        /*0634*/ 	.word	0x00003900
        /*0638*/ 	.word	0x000000ff
        /*063c*/ 	.word	0x00000008
        /*0640*/ 	.short	0x010a
        /*0642*/ 	.byte	0x05
	.zero		1


	//   ....[84]....
        /*0644*/ 	.word	0x00003a90
        /*0648*/ 	.word	0x000000ff
        /*064c*/ 	.word	0x00000008
        /*0650*/ 	.short	0x010a
        /*0652*/ 	.byte	0x05
	.zero		1


	//   ....[85]....
        /*0654*/ 	.word	0x00003ab0
        /*0658*/ 	.word	0x000000ff
        /*065c*/ 	.word	0x00000008
        /*0660*/ 	.short	0x010a
        /*0662*/ 	.byte	0x05
	.zero		1


	//   ....[86]....
        /*0664*/ 	.word	0x00003b70
        /*0668*/ 	.word	0x000000ff
        /*066c*/ 	.word	0x00000000
        /*0670*/ 	.short	0x0101
        /*0672*/ 	.byte	0x04
	.zero		1


	//   ....[87]....
        /*0674*/ 	.word	0x00003eb0
        /*0678*/ 	.word	0x00000000
        /*067c*/ 	.word	0x00000100
        /*0680*/ 	.short	0x010a
        /*0682*/ 	.byte	0xff
	.zero		1


	//   ....[88]....
        /*0684*/ 	.word	0x00003f70
        /*0688*/ 	.word	0x00000000
        /*068c*/ 	.word	0x00000000
        /*0690*/ 	.short	0x0101
        /*0692*/ 	.byte	0xff
	.zero		1


	//   ....[89]....
        /*0694*/ 	.word	0x00004030
        /*0698*/ 	.word	0x000000ff
        /*069c*/ 	.word	0x00000000
        /*06a0*/ 	.short	0x010a
        /*06a2*/ 	.byte	0x04
	.zero		1


	//   ....[90]....
        /*06a4*/ 	.word	0x00004040
        /*06a8*/ 	.word	0x000000ff
        /*06ac*/ 	.word	0x00000140
        /*06b0*/ 	.short	0x010a
        /*06b2*/ 	.byte	0x1f
	.zero		1


	//   ....[91]....
        /*06b4*/ 	.word	0x000040f0
        /*06b8*/ 	.word	0x000000ff
        /*06bc*/ 	.word	0x00000000
        /*06c0*/ 	.short	0x010a
        /*06c2*/ 	.byte	0x05
	.zero		1


	//   ....[92]....
        /*06c4*/ 	.word	0x00004220
        /*06c8*/ 	.word	0x000000ff
        /*06cc*/ 	.word	0x00000000
        /*06d0*/ 	.short	0x010a
        /*06d2*/ 	.byte	0x04
	.zero		1


	//   ....[93]....
        /*06d4*/ 	.word	0x00004520
        /*06d8*/ 	.word	0x000000ff
        /*06dc*/ 	.word	0x00000000
        /*06e0*/ 	.short	0x010a
        /*06e2*/ 	.byte	0x04
	.zero		1


	//   ....[94]....
        /*06e4*/ 	.word	0x000045b0
        /*06e8*/ 	.word	0x000000ff
        /*06ec*/ 	.word	0x00000000
        /*06f0*/ 	.short	0x010a
        /*06f2*/ 	.byte	0x05
	.zero		1


	//   ....[95]....
        /*06f4*/ 	.word	0x00004640
        /*06f8*/ 	.word	0x000000ff
        /*06fc*/ 	.word	0x00000000
        /*0700*/ 	.short	0x010a
        /*0702*/ 	.byte	0x05
	.zero		1


	//   ....[96]....
        /*0704*/ 	.word	0x000046e0
        /*0708*/ 	.word	0x00000000
        /*070c*/ 	.word	0x00000000
        /*0710*/ 	.short	0x010a
        /*0712*/ 	.byte	0xff
	.zero		1


	//   ....[97]....
        /*0714*/ 	.word	0x00004720
        /*0718*/ 	.word	0x00000000
        /*071c*/ 	.word	0x00000000
        /*0720*/ 	.short	0x010a
        /*0722*/ 	.byte	0xff
	.zero		1


	//   ....[98]....
        /*0724*/ 	.word	0x00004790
        /*0728*/ 	.word	0x000000ff
        /*072c*/ 	.word	0x00000000
        /*0730*/ 	.short	0x0101
        /*0732*/ 	.byte	0x04
	.zero		1


	//   ....[99]....
        /*0734*/ 	.word	0x000047d0
        /*0738*/ 	.word	0x000000ff
        /*073c*/ 	.word	0x00000180
        /*0740*/ 	.short	0x010a
        /*0742*/ 	.byte	0x1a
	.zero		1


	//   ....[100]....
        /*0744*/ 	.word	0x00004820
        /*0748*/ 	.word	0x000000ff
        /*074c*/ 	.word	0x00000000
        /*0750*/ 	.short	0x0101
        /*0752*/ 	.byte	0x04
	.zero		1


	//   ....[101]....
        /*0754*/ 	.word	0x00004ce0
        /*0758*/ 	.word	0x00000008
        /*075c*/ 	.word	0x00000100
        /*0760*/ 	.short	0x010a
        /*0762*/ 	.byte	0xff
	.zero		1


	//   ....[102]....
        /*0764*/ 	.word	0x00004e50
        /*0768*/ 	.word	0x00000000
        /*076c*/ 	.word	0x00000000
        /*0770*/ 	.short	0x0101
        /*0772*/ 	.byte	0xff
	.zero		1


	//   ....[103]....
        /*0774*/ 	.word	0x00005330
        /*0778*/ 	.word	0x000000ff
        /*077c*/ 	.word	0x000000f8
        /*0780*/ 	.short	0x010a
        /*0782*/ 	.byte	0x15
	.zero		1


	//   ....[104]....
        /*0784*/ 	.word	0x000054c0
        /*0788*/ 	.word	0x000000ff
        /*078c*/ 	.word	0x000000e0
        /*0790*/ 	.short	0x010a
        /*0792*/ 	.byte	0x15
	.zero		1


	//   ....[105]....
        /*0794*/ 	.word	0x000056a0
        /*0798*/ 	.word	0x000000ff
        /*079c*/ 	.word	0x000000d0
        /*07a0*/ 	.short	0x010b
        /*07a2*/ 	.byte	0x15
	.zero		1


	//   ....[106]....
        /*07a4*/ 	.word	0x000056c0
        /*07a8*/ 	.word	0x000000ff
        /*07ac*/ 	.word	0x00000000
        /*07b0*/ 	.short	0x0101
        /*07b2*/ 	.byte	0x04
	.zero		1


	//   ....[107]....
        /*07b4*/ 	.word	0x000056d0
        /*07b8*/ 	.word	0x000000ff
        /*07bc*/ 	.word	0x000000e8
        /*07c0*/ 	.short	0x010a
        /*07c2*/ 	.byte	0x15
	.zero		1


	//   ....[108]....
        /*07c4*/ 	.word	0x00005920
        /*07c8*/ 	.word	0x000000ff
        /*07cc*/ 	.word	0x000000d8
        /*07d0*/ 	.short	0x010b
        /*07d2*/ 	.byte	0x15
	.zero		1


	//   ....[109]....
        /*07d4*/ 	.word	0x00005930
        /*07d8*/ 	.word	0x000000ff
        /*07dc*/ 	.word	0x00000000
        /*07e0*/ 	.short	0x0101
        /*07e2*/ 	.byte	0x25
	.zero		1


	//   ....[110]....
        /*07e4*/ 	.word	0x00005960
        /*07e8*/ 	.word	0x000000ff
        /*07ec*/ 	.word	0x000000e0
        /*07f0*/ 	.short	0x010a
        /*07f2*/ 	.byte	0x15
	.zero		1


	//   ....[111]....
        /*07f4*/ 	.word	0x000059a0
        /*07f8*/ 	.word	0x00000000
        /*07fc*/ 	.word	0x000000e8
        /*0800*/ 	.short	0x010a
        /*0802*/ 	.byte	0xff
	.zero		1


	//   ....[112]....
        /*0804*/ 	.word	0x00005ca0
        /*0808*/ 	.word	0x00000003
        /*080c*/ 	.word	0x00000100
        /*0810*/ 	.short	0x010a
        /*0812*/ 	.byte	0xff
	.zero		1


	//   ....[113]....
        /*0814*/ 	.word	0x00005e20
        /*0818*/ 	.word	0x00000000
        /*081c*/ 	.word	0x00000000
        /*0820*/ 	.short	0x0101
        /*0822*/ 	.byte	0xff
	.zero		1


	//   ....[114]....
        /*0824*/ 	.word	0x00006930
        /*0828*/ 	.word	0x00000003
        /*082c*/ 	.word	0x000000d0
        /*0830*/ 	.short	0x010a
        /*0832*/ 	.byte	0xff
	.zero		1


	//   ....[115]....
        /*0834*/ 	.word	0x00006970
        /*0838*/ 	.word	0x0000005a
        /*083c*/ 	.word	0x00000120
        /*0840*/ 	.short	0x010a
        /*0842*/ 	.byte	0xff
	.zero		1


	//   ....[116]....
        /*0844*/ 	.word	0x00006aa0
        /*0848*/ 	.word	0x00000003
        /*084c*/ 	.word	0x000000d0
        /*0850*/ 	.short	0x010a
        /*0852*/ 	.byte	0xff
	.zero		1


	//   ....[117]....
        /*0854*/ 	.word	0x00006be0
        /*0858*/ 	.word	0x00000000
        /*085c*/ 	.word	0x00000000
        /*0860*/ 	.short	0x0101
        /*0862*/ 	.byte	0xff
	.zero		1


	//   ....[118]....
        /*0864*/ 	.word	0x00006c40
        /*0868*/ 	.word	0x0000005a
        /*086c*/ 	.word	0x00000120
        /*0870*/ 	.short	0x010a
        /*0872*/ 	.byte	0xff
	.zero		1


	//   ....[119]....
        /*0874*/ 	.word	0x000077f0
        /*0878*/ 	.word	0x0000006d
        /*087c*/ 	.word	0x000000d0
        /*0880*/ 	.short	0x010a
        /*0882*/ 	.byte	0xff
	.zero		1


	//   ....[120]....
        /*0884*/ 	.word	0x000078b0
        /*0888*/ 	.word	0x0000006d
        /*088c*/ 	.word	0x000000d0
        /*0890*/ 	.short	0x010a
        /*0892*/ 	.byte	0xff
	.zero		1


	//   ....[121]....
        /*0894*/ 	.word	0x000079f0
        /*0898*/ 	.word	0x00000002
        /*089c*/ 	.word	0x00000000
        /*08a0*/ 	.short	0x0101
        /*08a2*/ 	.byte	0xff
	.zero		1


	//   ....[122]....
        /*08a4*/ 	.word	0x00007cd0
        /*08a8*/ 	.word	0x0000005a
        /*08ac*/ 	.word	0x00000000
        /*08b0*/ 	.short	0x0101
        /*08b2*/ 	.byte	0xff
	.zero		1


	//   ....[123]....
        /*08b4*/ 	.word	0x000086a0
        /*08b8*/ 	.word	0x00000003
        /*08bc*/ 	.word	0x00000170
        /*08c0*/ 	.short	0x010a
        /*08c2*/ 	.byte	0xff
	.zero		1


	//   ....[124]....
        /*08c4*/ 	.word	0x00008700
        /*08c8*/ 	.word	0x00000000
        /*08cc*/ 	.word	0x00000068
        /*08d0*/ 	.short	0x010a
        /*08d2*/ 	.byte	0xff
	.zero		1


	//   ....[125]....
        /*08d4*/ 	.word	0x00008760
        /*08d8*/ 	.word	0x00000000
        /*08dc*/ 	.word	0x00000068
        /*08e0*/ 	.short	0x010a
        /*08e2*/ 	.byte	0xff
	.zero		1


	//   ....[126]....
        /*08e4*/ 	.word	0x000087b0
        /*08e8*/ 	.word	0x00000003
        /*08ec*/ 	.word	0x00000100
        /*08f0*/ 	.short	0x010a
        /*08f2*/ 	.byte	0xff
	.zero		1


	//   ....[127]....
        /*08f4*/ 	.word	0x00008810
        /*08f8*/ 	.word	0x00000000
        /*08fc*/ 	.word	0x00000000
        /*0900*/ 	.short	0x010a
        /*0902*/ 	.byte	0xff
	.zero		1


	//   ....[128]....
        /*0904*/ 	.word	0x00008870
        /*0908*/ 	.word	0x00000000
        /*090c*/ 	.word	0x00000000
        /*0910*/ 	.short	0x010a
        /*0912*/ 	.byte	0xff
	.zero		1


	//   ....[129]....
        /*0914*/ 	.word	0x000088d0
        /*0918*/ 	.word	0x00000000
        /*091c*/ 	.word	0x00000000
        /*0920*/ 	.short	0x010a
        /*0922*/ 	.byte	0xff
	.zero		1


	//   ....[130]....
        /*0924*/ 	.word	0x00008930
        /*0928*/ 	.word	0x00000000
        /*092c*/ 	.word	0x00000000
        /*0930*/ 	.short	0x010a
        /*0932*/ 	.byte	0xff
	.zero		1


	//   ....[131]....
        /*0934*/ 	.word	0x00008990
        /*0938*/ 	.word	0x00000000
        /*093c*/ 	.word	0x00000000
        /*0940*/ 	.short	0x010a
        /*0942*/ 	.byte	0xff
	.zero		1


	//   ....[132]....
        /*0944*/ 	.word	0x000089f0
        /*0948*/ 	.word	0x00000000
        /*094c*/ 	.word	0x00000000
        /*0950*/ 	.short	0x010a
        /*0952*/ 	.byte	0xff
	.zero		1


	//   ....[133]....
        /*0954*/ 	.word	0x00008a50
        /*0958*/ 	.word	0x00000000
        /*095c*/ 	.word	0x00000000
        /*0960*/ 	.short	0x010a
        /*0962*/ 	.byte	0xff
	.zero		1


	//   ....[134]....
        /*0964*/ 	.word	0x00008ab0
        /*0968*/ 	.word	0x00000000
        /*096c*/ 	.word	0x00000000
        /*0970*/ 	.short	0x010a
        /*0972*/ 	.byte	0xff
	.zero		1


	//   ....[135]....
        /*0974*/ 	.word	0x00008b10
        /*0978*/ 	.word	0x00000000
        /*097c*/ 	.word	0x00000000
        /*0980*/ 	.short	0x010a
        /*0982*/ 	.byte	0xff
	.zero		1


	//   ....[136]....
        /*0984*/ 	.word	0x00008b70
        /*0988*/ 	.word	0x00000000
        /*098c*/ 	.word	0x00000000
        /*0990*/ 	.short	0x010a
        /*0992*/ 	.byte	0xff
	.zero		1


	//   ....[137]....
        /*0994*/ 	.word	0x00008bd0
        /*0998*/ 	.word	0x00000000
        /*099c*/ 	.word	0x00000000
        /*09a0*/ 	.short	0x010a
        /*09a2*/ 	.byte	0xff
	.zero		1


	//   ....[138]....
        /*09a4*/ 	.word	0x00008c30
        /*09a8*/ 	.word	0x00000000
        /*09ac*/ 	.word	0x00000000
        /*09b0*/ 	.short	0x010a
        /*09b2*/ 	.byte	0xff
	.zero		1


	//   ....[139]....
        /*09b4*/ 	.word	0x00008c80
        /*09b8*/ 	.word	0x00000002
        /*09bc*/ 	.word	0x00000160
        /*09c0*/ 	.short	0x010a
        /*09c2*/ 	.byte	0xff
	.zero		1


	//   ....[140]....
        /*09c4*/ 	.word	0x00008ce0
        /*09c8*/ 	.word	0x00000002
        /*09cc*/ 	.word	0x00000110
        /*09d0*/ 	.short	0x010a
        /*09d2*/ 	.byte	0xff
	.zero		1


	//   ....[141]....
        /*09d4*/ 	.word	0x00008d30
        /*09d8*/ 	.word	0x00000002
        /*09dc*/ 	.word	0x00000100
        /*09e0*/ 	.short	0x010a
        /*09e2*/ 	.byte	0xff
	.zero		1


	//   ....[142]....
        /*09e4*/ 	.word	0x00008d90
        /*09e8*/ 	.word	0x00000000
        /*09ec*/ 	.word	0x00000110
        /*09f0*/ 	.short	0x010a
        /*09f2*/ 	.byte	0xff
	.zero		1


	//   ....[143]....
        /*09f4*/ 	.word	0x00008df0
        /*09f8*/ 	.word	0x00000000
        /*09fc*/ 	.word	0x00000008
        /*0a00*/ 	.short	0x010a
        /*0a02*/ 	.byte	0xff
	.zero		1


	//   ....[144]....
        /*0a04*/ 	.word	0x00008ed0
        /*0a08*/ 	.word	0x00000000
        /*0a0c*/ 	.word	0x00000008
        /*0a10*/ 	.short	0x010a
        /*0a12*/ 	.byte	0xff
	.zero		1


	//   ....[145]....
        /*0a14*/ 	.word	0x00008f20
        /*0a18*/ 	.word	0x00000000
        /*0a1c*/ 	.word	0x00000100
        /*0a20*/ 	.short	0x010a
        /*0a22*/ 	.byte	0xff
	.zero		1


	//   ....[146]....
        /*0a24*/ 	.word	0x00008f80
        /*0a28*/ 	.word	0x00000000
        /*0a2c*/ 	.word	0x00000140
        /*0a30*/ 	.short	0x010a
        /*0a32*/ 	.byte	0xff
	.zero		1


	//   ....[147]....
        /*0a34*/ 	.word	0x00008fe0
        /*0a38*/ 	.word	0x00000000
        /*0a3c*/ 	.word	0x00000000
        /*0a40*/ 	.short	0x010a
        /*0a42*/ 	.byte	0xff
	.zero		1


	//   ....[148]....
        /*0a44*/ 	.word	0x00009040
        /*0a48*/ 	.word	0x00000000
        /*0a4c*/ 	.word	0x00000000
        /*0a50*/ 	.short	0x010a
        /*0a52*/ 	.byte	0xff
	.zero		1


	//   ....[149]....
        /*0a54*/ 	.word	0x000090a0
        /*0a58*/ 	.word	0x00000000
        /*0a5c*/ 	.word	0x00000000
        /*0a60*/ 	.short	0x010a
        /*0a62*/ 	.byte	0xff
	.zero		1


	//   ....[150]....
        /*0a64*/ 	.word	0x00009100
        /*0a68*/ 	.word	0x00000000
        /*0a6c*/ 	.word	0x00000000
        /*0a70*/ 	.short	0x010a
        /*0a72*/ 	.byte	0xff
	.zero		1


	//   ....[151]....
        /*0a74*/ 	.word	0x00009160
        /*0a78*/ 	.word	0x00000000
        /*0a7c*/ 	.word	0x00000180
        /*0a80*/ 	.short	0x010a
        /*0a82*/ 	.byte	0xff
	.zero		1


	//   ....[152]....
        /*0a84*/ 	.word	0x000091b0
        /*0a88*/ 	.word	0x00000008
        /*0a8c*/ 	.word	0x00000100
        /*0a90*/ 	.short	0x010a
        /*0a92*/ 	.byte	0xff
	.zero		1


	//   ....[153]....
        /*0a94*/ 	.word	0x00009210
        /*0a98*/ 	.word	0x00000000
        /*0a9c*/ 	.word	0x000000f8
        /*0aa0*/ 	.short	0x010a
        /*0aa2*/ 	.byte	0xff
	.zero		1


	//   ....[154]....
        /*0aa4*/ 	.word	0x00009270
        /*0aa8*/ 	.word	0x00000005
        /*0aac*/ 	.word	0x000000e0
        /*0ab0*/ 	.short	0x010a
        /*0ab2*/ 	.byte	0xff
	.zero		1


	//   ....[155]....
        /*0ab4*/ 	.word	0x000092d0
        /*0ab8*/ 	.word	0x00000005
        /*0abc*/ 	.word	0x000000e8
        /*0ac0*/ 	.short	0x010a
        /*0ac2*/ 	.byte	0xff
	.zero		1


	//   ....[156]....
        /*0ac4*/ 	.word	0x00009330
        /*0ac8*/ 	.word	0x00000000
        /*0acc*/ 	.word	0x000000e0
        /*0ad0*/ 	.short	0x010a
        /*0ad2*/ 	.byte	0xff
	.zero		1


	//   ....[157]....
        /*0ad4*/ 	.word	0x00009380
        /*0ad8*/ 	.word	0x00000003
        /*0adc*/ 	.word	0x00000100
        /*0ae0*/ 	.short	0x010a
        /*0ae2*/ 	.byte	0xff
	.zero		1


	//   ....[158]....
        /*0ae4*/ 	.word	0x000093d0
        /*0ae8*/ 	.word	0x00000003
        /*0aec*/ 	.word	0x000000d0
        /*0af0*/ 	.short	0x010a
        /*0af2*/ 	.byte	0xff
	.zero		1


	//   ....[159]....
        /*0af4*/ 	.word	0x00009420
        /*0af8*/ 	.word	0x0000005a
        /*0afc*/ 	.word	0x00000120
        /*0b00*/ 	.short	0x010a
        /*0b02*/ 	.byte	0xff
	.zero		1


	//   ....[160]....
        /*0b04*/ 	.word	0x00009470
        /*0b08*/ 	.word	0x0000006d
        /*0b0c*/ 	.word	0x000000d0
        /*0b10*/ 	.short	0x010a
        /*0b12*/ 	.byte	0xff
	.zero		1


	//----- nvinfo : EIATTR_NUM_MBARRIERS
	.align		4
.L_47:
        /*0b14*/ 	.byte	0x03, 0x38
        /*0b16*/ 	.short	0x0031


	//----- nvinfo : EIATTR_EXIT_INSTR_OFFSETS
	.align		4
        /*0b18*/ 	.byte	0x04, 0x1c
        /*0b1a*/ 	.short	(.L_49 - .L_48)


	//   ....[0]....
.L_48:
        /*0b1c*/ 	.word	0x00003180


	//   ....[1]....
        /*0b20*/ 	.word	0x00003670


	//   ....[2]....
        /*0b24*/ 	.word	0x000036d0


	//   ....[3]....
        /*0b28*/ 	.word	0x00004a50


	//   ....[4]....
        /*0b2c*/ 	.word	0x000059d0


	//   ....[5]....
        /*0b30*/ 	.word	0x00005a10


	//   ....[6]....
        /*0b34*/ 	.word	0x00008690


	//----- nvinfo : EIATTR_MAX_THREADS
	.align		4
.L_49:
        /*0b38*/ 	.byte	0x04, 0x05
        /*0b3a*/ 	.short	(.L_51 - .L_50)
.L_50:
        /*0b3c*/ 	.word	0x00000100
        /*0b40*/ 	.word	0x00000001
        /*0b44*/ 	.word	0x00000001


	//----- nvinfo : EIATTR_CRS_STACK_SIZE
	.align		4
.L_51:
        /*0b48*/ 	.byte	0x04, 0x1e
        /*0b4a*/ 	.short	(.L_53 - .L_52)
.L_52:
        /*0b4c*/ 	.word	0x00000000


	//----- nvinfo : EIATTR_CBANK_PARAM_SIZE
	.align		4
.L_53:
        /*0b50*/ 	.byte	0x03, 0x19
        /*0b52*/ 	.short	0x0800


	//----- nvinfo : EIATTR_PARAM_CBANK
	.align		4
        /*0b54*/ 	.byte	0x04, 0x0a
        /*0b56*/ 	.short	(.L_55 - .L_54)
	.align		4
.L_54:
        /*0b58*/ 	.word	index@(.nv.constant0._ZN7cutlass13device_kernelINS_4gemm6kernel13GemmUniversalIN4cute5tupleIJiiiiEEENS1_10collective13CollectiveMmaINS1_35MainloopSm100TmaUmmaWarpSpecializedILi13ELi2ELi4ENS5_IJNS4_1CILi8EEENSA_ILi1EEESC_EEEEENS5_IJNSA_ILi128EEESF_SF_EEENS_12float_e4m3_tENS5_IJlSC_lEEESH_SI_NS4_8TiledMMAINS4_8MMA_AtomIJNS4_10MMA_TraitsINS4_25SM100_MMA_F8F6F4_2x1SM_SSEJSH_SH_fSF_SF_NS4_17integral_constantINS4_4UMMA5MajorELSP_0EEESQ_NSN_INSO_7ScaleInELSR_0EEESS_EEEEEENS4_6LayoutINS5_IJSC_SC_SC_EEENS5_IJNSA_ILi0EEESX_SX_EEEEENS5_IJNS4_10UnderscoreES10_S10_EEEEENS4_18SM100_TMA_2SM_LOADENS4_14ComposedLayoutINS4_7SwizzleILi3ELi4ELi3EEENS4_18smem_ptr_flag_bitsILi8EEENSV_INS5_IJSB_SF_EEENS5_IJSF_SC_EEEEEEEvNS4_8identityENS4_28SM100_TMA_2SM_LOAD_MULTICASTES1C_vS1D_EENS_8epilogue10collective18CollectiveEpilogueINS1G_23Sm100TmaWarpSpecializedILi2ELi2ELi32ELb0ELb0EEEJNS5_IJNSA_ILi64EEESF_SF_EEENS5_IJNSV_IS1L_SC_EENSV_INS5_IJNSA_ILi32EEENSA_ILi2EEEEEENS5_IJSC_S1L_EEEEEEEESH_SI_SH_SI_NS1G_6fusion15FusionCallbacksIS1K_NS1U_17LinearCombinationISH_fSH_fLNS_15FloatRoundStyleE2EEES1M_S1T_JEEENS4_5SM1004TMEM4LOAD26SM100_TMEM_LOAD_32dp32b32xENS4_13SM90_TMA_LOADENS14_INS15_ILi1ELi4ELi3EEES18_NSV_INS5_IJSB_S1O_EEENS5_IJS1O_SC_EEEEEEENS4_39AutoVectorizingCopyWithAssumedAlignmentILi128EEENS4_14SM90_TMA_STOREES29_S2B_S2B_EEEvvEEEEvNT_6ParamsE)
        /*0b5c*/ 	.short	0x0380
        /*0b5e*/ 	.short	0x0800


	//----- nvinfo : EIATTR_SW_WAR
	.align		4
.L_55:
        /*0b60*/ 	.byte	0x04, 0x36
        /*0b62*/ 	.short	(.L_57 - .L_56)
.L_56:
        /*0b64*/ 	.word	0x00000008
.L_57:


//--------------------- .nv.callgraph             --------------------------
	.section	.nv.callgraph,"",@"SHT_CUDA_CALLGRAPH"
	.align	4
	.sectionentsize	8
	.align		4
        /*0000*/ 	.word	0x00000000
	.align		4
        /*0004*/ 	.word	0xffffffff
	.align		4
        /*0008*/ 	.word	index@(_ZN7cutlass13device_kernelINS_4gemm6kernel13GemmUniversalIN4cute5tupleIJiiiiEEENS1_10collective13CollectiveMmaINS1_35MainloopSm100TmaUmmaWarpSpecializedILi13ELi2ELi4ENS5_IJNS4_1CILi8EEENSA_ILi1EEESC_EEEEENS5_IJNSA_ILi128EEESF_SF_EEENS_12float_e4m3_tENS5_IJlSC_lEEESH_SI_NS4_8TiledMMAINS4_8MMA_AtomIJNS4_10MMA_TraitsINS4_25SM100_MMA_F8F6F4_2x1SM_SSEJSH_SH_fSF_SF_NS4_17integral_constantINS4_4UMMA5MajorELSP_0EEESQ_NSN_INSO_7ScaleInELSR_0EEESS_EEEEEENS4_6LayoutINS5_IJSC_SC_SC_EEENS5_IJNSA_ILi0EEESX_SX_EEEEENS5_IJNS4_10UnderscoreES10_S10_EEEEENS4_18SM100_TMA_2SM_LOADENS4_14ComposedLayoutINS4_7SwizzleILi3ELi4ELi3EEENS4_18smem_ptr_flag_bitsILi8EEENSV_INS5_IJSB_SF_EEENS5_IJSF_SC_EEEEEEEvNS4_8identityENS4_28SM100_TMA_2SM_LOAD_MULTICASTES1C_vS1D_EENS_8epilogue10collective18CollectiveEpilogueINS1G_23Sm100TmaWarpSpecializedILi2ELi2ELi32ELb0ELb0EEEJNS5_IJNSA_ILi64EEESF_SF_EEENS5_IJNSV_IS1L_SC_EENSV_INS5_IJNSA_ILi32EEENSA_ILi2EEEEEENS5_IJSC_S1L_EEEEEEEESH_SI_SH_SI_NS1G_6fusion15FusionCallbacksIS1K_NS1U_17LinearCombinationISH_fSH_fLNS_15FloatRoundStyleE2EEES1M_S1T_JEEENS4_5SM1004TMEM4LOAD26SM100_TMEM_LOAD_32dp32b32xENS4_13SM90_TMA_LOADENS14_INS15_ILi1ELi4ELi3EEES18_NSV_INS5_IJSB_S1O_EEENS5_IJS1O_SC_EEEEEEENS4_39AutoVectorizingCopyWithAssumedAlignmentILi128EEENS4_14SM90_TMA_STOREES29_S2B_S2B_EEEvvEEEEvNT_6ParamsE)
	.align		4
        /*000c*/ 	.word	index@(__assertfail)
	.align		4
        /*0010*/ 	.word	0x00000000
	.align		4
        /*0014*/ 	.word	0xfffffffe
	.align		4
        /*0018*/ 	.word	0x00000000
	.align		4
        /*001c*/ 	.word	0xfffffffd
	.align		4
        /*0020*/ 	.word	0x00000000
	.align		4
        /*0024*/ 	.word	0xfffffffc


//--------------------- .nv.constant4             --------------------------
	.section	.nv.constant4,"a",@progbits
	.align	8
	.align		8
.nv.constant4:
        /*0000*/ 	.dword	__assertfail
	.align		8
        /*0008*/ 	.dword	__unnamed_1
	.align		8
        /*0010*/ 	.dword	__unnamed_2
	.align		8
        /*0018*/ 	.dword	_ZN40_INTERNAL_c888d5cd_4_k_cu_762cd989_294034cuda3std3__45__cpo5beginE
	.align		8
        /*0020*/ 	.dword	_ZN40_INTERNAL_c888d5cd_4_k_cu_762cd989_294034cuda3std3__45__cpo3endE
	.align		8
        /*0028*/ 	.dword	_ZN40_INTERNAL_c888d5cd_4_k_cu_762cd989_294034cuda3std3__45__cpo6cbeginE
	.align		8
        /*0030*/ 	.dword	_ZN40_INTERNAL_c888d5cd_4_k_cu_762cd989_294034cuda3std3__45__cpo4cendE
	.align		8
        /*0038*/ 	.dword	_ZN40_INTERNAL_c888d5cd_4_k_cu_762cd989_294034cuda3std3__442_GLOBAL__N__c888d5cd_4_k_cu_762cd989_294036ignoreE
	.align		8
        /*0040*/ 	.dword	_ZN40_INTERNAL_c888d5cd_4_k_cu_762cd989_294034cuda3std3__419piecewise_constructE
	.align		8
        /*0048*/ 	.dword	_ZN40_INTERNAL_c888d5cd_4_k_cu_762cd989_294034cuda3std3__48in_placeE
	.align		8
        /*0050*/ 	.dword	_ZN40_INTERNAL_c888d5cd_4_k_cu_762cd989_294034cuda3std6ranges3__45__cpo4swapE
	.align		8
        /*0058*/ 	.dword	_ZN40_INTERNAL_c888d5cd_4_k_cu_762cd989_294034cuda3std6ranges3__45__cpo9iter_moveE
	.align		8
        /*0060*/ 	.dword	_ZN40_INTERNAL_c888d5cd_4_k_cu_762cd989_294034cute7productE
	.align		8
        /*0068*/ 	.dword	_ZN40_INTERNAL_c888d5cd_4_k_cu_762cd989_294034cute1_E
	.align		8
        /*0070*/ 	.dword	$str$25
	.align		8
        /*0078*/ 	.dword	$str$26
	.align		8
        /*0080*/ 	.dword	$str$27
	.align		8
        /*0088*/ 	.dword	$str$28


//--------------------- .text._ZN7cutlass13device_kernelINS_4gemm6kernel13GemmUniversalIN4cute5tupleIJiiiiEEENS1_10collective13CollectiveMmaINS1_35MainloopSm100TmaUmmaWarpSpecializedILi13ELi2ELi4ENS5_IJNS4_1CILi8EEENSA_ILi1EEESC_EEEEENS5_IJNSA_ILi128EEESF_SF_EEENS_12float_e4m3_tENS5_IJlSC_lEEESH_SI_NS4_8TiledMMAINS4_8MMA_AtomIJNS4_10MMA_TraitsINS4_25SM100_MMA_F8F6F4_2x1SM_SSEJSH_SH_fSF_SF_NS4_17integral_constantINS4_4UMMA5MajorELSP_0EEESQ_NSN_INSO_7ScaleInELSR_0EEESS_EEEEEENS4_6LayoutINS5_IJSC_SC_SC_EEENS5_IJNSA_ILi0EEESX_SX_EEEEENS5_IJNS4_10UnderscoreES10_S10_EEEEENS4_18SM100_TMA_2SM_LOADENS4_14ComposedLayoutINS4_7SwizzleILi3ELi4ELi3EEENS4_18smem_ptr_flag_bitsILi8EEENSV_INS5_IJSB_SF_EEENS5_IJSF_SC_EEEEEEEvNS4_8identityENS4_28SM100_TMA_2SM_LOAD_MULTICASTES1C_vS1D_EENS_8epilogue10collective18CollectiveEpilogueINS1G_23Sm100TmaWarpSpecializedILi2ELi2ELi32ELb0ELb0EEEJNS5_IJNSA_ILi64EEESF_SF_EEENS5_IJNSV_IS1L_SC_EENSV_INS5_IJNSA_ILi32EEENSA_ILi2EEEEEENS5_IJSC_S1L_EEEEEEEESH_SI_SH_SI_NS1G_6fusion15FusionCallbacksIS1K_NS1U_17LinearCombinationISH_fSH_fLNS_15FloatRoundStyleE2EEES1M_S1T_JEEENS4_5SM1004TMEM4LOAD26SM100_TMEM_LOAD_32dp32b32xENS4_13SM90_TMA_LOADENS14_INS15_ILi1ELi4ELi3EEES18_NSV_INS5_IJSB_S1O_EEENS5_IJS1O_SC_EEEEEEENS4_39AutoVectorizingCopyWithAssumedAlignmentILi128EEENS4_14SM90_TMA_STOREES29_S2B_S2B_EEEvvEEEEvNT_6ParamsE --------------------------
	.section	.text._ZN7cutlass13device_kernelINS_4gemm6kernel13GemmUniversalIN4cute5tupleIJiiiiEEENS1_10collective13CollectiveMmaINS1_35MainloopSm100TmaUmmaWarpSpecializedILi13ELi2ELi4ENS5_IJNS4_1CILi8EEENSA_ILi1EEESC_EEEEENS5_IJNSA_ILi128EEESF_SF_EEENS_12float_e4m3_tENS5_IJlSC_lEEESH_SI_NS4_8TiledMMAINS4_8MMA_AtomIJNS4_10MMA_TraitsINS4_25SM100_MMA_F8F6F4_2x1SM_SSEJSH_SH_fSF_SF_NS4_17integral_constantINS4_4UMMA5MajorELSP_0EEESQ_NSN_INSO_7ScaleInELSR_0EEESS_EEEEEENS4_6LayoutINS5_IJSC_SC_SC_EEENS5_IJNSA_ILi0EEESX_SX_EEEEENS5_IJNS4_10UnderscoreES10_S10_EEEEENS4_18SM100_TMA_2SM_LOADENS4_14ComposedLayoutINS4_7SwizzleILi3ELi4ELi3EEENS4_18smem_ptr_flag_bitsILi8EEENSV_INS5_IJSB_SF_EEENS5_IJSF_SC_EEEEEEEvNS4_8identityENS4_28SM100_TMA_2SM_LOAD_MULTICASTES1C_vS1D_EENS_8epilogue10collective18CollectiveEpilogueINS1G_23Sm100TmaWarpSpecializedILi2ELi2ELi32ELb0ELb0EEEJNS5_IJNSA_ILi64EEESF_SF_EEENS5_IJNSV_IS1L_SC_EENSV_INS5_IJNSA_ILi32EEENSA_ILi2EEEEEENS5_IJSC_S1L_EEEEEEEESH_SI_SH_SI_NS1G_6fusion15FusionCallbacksIS1K_NS1U_17LinearCombinationISH_fSH_fLNS_15FloatRoundStyleE2EEES1M_S1T_JEEENS4_5SM1004TMEM4LOAD26SM100_TMEM_LOAD_32dp32b32xENS4_13SM90_TMA_LOADENS14_INS15_ILi1ELi4ELi3EEES18_NSV_INS5_IJSB_S1O_EEENS5_IJS1O_SC_EEEEEEENS4_39AutoVectorizingCopyWithAssumedAlignmentILi128EEENS4_14SM90_TMA_STOREES29_S2B_S2B_EEEvvEEEEvNT_6ParamsE,"ax",@progbits
	.align	128
.text._ZN7cutlass13device_kernelINS_4gemm6kernel13GemmUniversalIN4cute5tupleIJiiiiEEENS1_10collective13CollectiveMmaINS1_35MainloopSm100TmaUmmaWarpSpecializedILi13ELi2ELi4ENS5_IJNS4_1CILi8EEENSA_ILi1EEESC_EEEEENS5_IJNSA_ILi128EEESF_SF_EEENS_12float_e4m3_tENS5_IJlSC_lEEESH_SI_NS4_8TiledMMAINS4_8MMA_AtomIJNS4_10MMA_TraitsINS4_25SM100_MMA_F8F6F4_2x1SM_SSEJSH_SH_fSF_SF_NS4_17integral_constantINS4_4UMMA5MajorELSP_0EEESQ_NSN_INSO_7ScaleInELSR_0EEESS_EEEEEENS4_6LayoutINS5_IJSC_SC_SC_EEENS5_IJNSA_ILi0EEESX_SX_EEEEENS5_IJNS4_10UnderscoreES10_S10_EEEEENS4_18SM100_TMA_2SM_LOADENS4_14ComposedLayoutINS4_7SwizzleILi3ELi4ELi3EEENS4_18smem_ptr_flag_bitsILi8EEENSV_INS5_IJSB_SF_EEENS5_IJSF_SC_EEEEEEEvNS4_8identityENS4_28SM100_TMA_2SM_LOAD_MULTICASTES1C_vS1D_EENS_8epilogue10collective18CollectiveEpilogueINS1G_23Sm100TmaWarpSpecializedILi2ELi2ELi32ELb0ELb0EEEJNS5_IJNSA_ILi64EEESF_SF_EEENS5_IJNSV_IS1L_SC_EENSV_INS5_IJNSA_ILi32EEENSA_ILi2EEEEEENS5_IJSC_S1L_EEEEEEEESH_SI_SH_SI_NS1G_6fusion15FusionCallbacksIS1K_NS1U_17LinearCombinationISH_fSH_fLNS_15FloatRoundStyleE2EEES1M_S1T_JEEENS4_5SM1004TMEM4LOAD26SM100_TMEM_LOAD_32dp32b32xENS4_13SM90_TMA_LOADENS14_INS15_ILi1ELi4ELi3EEES18_NSV_INS5_IJSB_S1O_EEENS5_IJS1O_SC_EEEEEEENS4_39AutoVectorizingCopyWithAssumedAlignmentILi128EEENS4_14SM90_TMA_STOREES29_S2B_S2B_EEEvvEEEEvNT_6ParamsE:
        .type           _ZN7cutlass13device_kernelINS_4gemm6kernel13GemmUniversalIN4cute5tupleIJiiiiEEENS1_10collective13CollectiveMmaINS1_35MainloopSm100TmaUmmaWarpSpecializedILi13ELi2ELi4ENS5_IJNS4_1CILi8EEENSA_ILi1EEESC_EEEEENS5_IJNSA_ILi128EEESF_SF_EEENS_12float_e4m3_tENS5_IJlSC_lEEESH_SI_NS4_8TiledMMAINS4_8MMA_AtomIJNS4_10MMA_TraitsINS4_25SM100_MMA_F8F6F4_2x1SM_SSEJSH_SH_fSF_SF_NS4_17integral_constantINS4_4UMMA5MajorELSP_0EEESQ_NSN_INSO_7ScaleInELSR_0EEESS_EEEEEENS4_6LayoutINS5_IJSC_SC_SC_EEENS5_IJNSA_ILi0EEESX_SX_EEEEENS5_IJNS4_10UnderscoreES10_S10_EEEEENS4_18SM100_TMA_2SM_LOADENS4_14ComposedLayoutINS4_7SwizzleILi3ELi4ELi3EEENS4_18smem_ptr_flag_bitsILi8EEENSV_INS5_IJSB_SF_EEENS5_IJSF_SC_EEEEEEEvNS4_8identityENS4_28SM100_TMA_2SM_LOAD_MULTICASTES1C_vS1D_EENS_8epilogue10collective18CollectiveEpilogueINS1G_23Sm100TmaWarpSpecializedILi2ELi2ELi32ELb0ELb0EEEJNS5_IJNSA_ILi64EEESF_SF_EEENS5_IJNSV_IS1L_SC_EENSV_INS5_IJNSA_ILi32EEENSA_ILi2EEEEEENS5_IJSC_S1L_EEEEEEEESH_SI_SH_SI_NS1G_6fusion15FusionCallbacksIS1K_NS1U_17LinearCombinationISH_fSH_fLNS_15FloatRoundStyleE2EEES1M_S1T_JEEENS4_5SM1004TMEM4LOAD26SM100_TMEM_LOAD_32dp32b32xENS4_13SM90_TMA_LOADENS14_INS15_ILi1ELi4ELi3EEES18_NSV_INS5_IJSB_S1O_EEENS5_IJS1O_SC_EEEEEEENS4_39AutoVectorizingCopyWithAssumedAlignmentILi128EEENS4_14SM90_TMA_STOREES29_S2B_S2B_EEEvvEEEEvNT_6ParamsE,@function
        .size           _ZN7cutlass13device_kernelINS_4gemm6kernel13GemmUniversalIN4cute5tupleIJiiiiEEENS1_10collective13CollectiveMmaINS1_35MainloopSm100TmaUmmaWarpSpecializedILi13ELi2ELi4ENS5_IJNS4_1CILi8EEENSA_ILi1EEESC_EEEEENS5_IJNSA_ILi128EEESF_SF_EEENS_12float_e4m3_tENS5_IJlSC_lEEESH_SI_NS4_8TiledMMAINS4_8MMA_AtomIJNS4_10MMA_TraitsINS4_25SM100_MMA_F8F6F4_2x1SM_SSEJSH_SH_fSF_SF_NS4_17integral_constantINS4_4UMMA5MajorELSP_0EEESQ_NSN_INSO_7ScaleInELSR_0EEESS_EEEEEENS4_6LayoutINS5_IJSC_SC_SC_EEENS5_IJNSA_ILi0EEESX_SX_EEEEENS5_IJNS4_10UnderscoreES10_S10_EEEEENS4_18SM100_TMA_2SM_LOADENS4_14ComposedLayoutINS4_7SwizzleILi3ELi4ELi3EEENS4_18smem_ptr_flag_bitsILi8EEENSV_INS5_IJSB_SF_EEENS5_IJSF_SC_EEEEEEEvNS4_8identityENS4_28SM100_TMA_2SM_LOAD_MULTICASTES1C_vS1D_EENS_8epilogue10collective18CollectiveEpilogueINS1G_23Sm100TmaWarpSpecializedILi2ELi2ELi32ELb0ELb0EEEJNS5_IJNSA_ILi64EEESF_SF_EEENS5_IJNSV_IS1L_SC_EENSV_INS5_IJNSA_ILi32EEENSA_ILi2EEEEEENS5_IJSC_S1L_EEEEEEEESH_SI_SH_SI_NS1G_6fusion15FusionCallbacksIS1K_NS1U_17LinearCombinationISH_fSH_fLNS_15FloatRoundStyleE2EEES1M_S1T_JEEENS4_5SM1004TMEM4LOAD26SM100_TMEM_LOAD_32dp32b32xENS4_13SM90_TMA_LOADENS14_INS15_ILi1ELi4ELi3EEES18_NSV_INS5_IJSB_S1O_EEENS5_IJS1O_SC_EEEEEEENS4_39AutoVectorizingCopyWithAssumedAlignmentILi128EEENS4_14SM90_TMA_STOREES29_S2B_S2B_EEEvvEEEEvNT_6ParamsE,(.L_x_191 - _ZN7cutlass13device_kernelINS_4gemm6kernel13GemmUniversalIN4cute5tupleIJiiiiEEENS1_10collective13CollectiveMmaINS1_35MainloopSm100TmaUmmaWarpSpecializedILi13ELi2ELi4ENS5_IJNS4_1CILi8EEENSA_ILi1EEESC_EEEEENS5_IJNSA_ILi128EEESF_SF_EEENS_12float_e4m3_tENS5_IJlSC_lEEESH_SI_NS4_8TiledMMAINS4_8MMA_AtomIJNS4_10MMA_TraitsINS4_25SM100_MMA_F8F6F4_2x1SM_SSEJSH_SH_fSF_SF_NS4_17integral_constantINS4_4UMMA5MajorELSP_0EEESQ_NSN_INSO_7ScaleInELSR_0EEESS_EEEEEENS4_6LayoutINS5_IJSC_SC_SC_EEENS5_IJNSA_ILi0EEESX_SX_EEEEENS5_IJNS4_10UnderscoreES10_S10_EEEEENS4_18SM100_TMA_2SM_LOADENS4_14ComposedLayoutINS4_7SwizzleILi3ELi4ELi3EEENS4_18smem_ptr_flag_bitsILi8EEENSV_INS5_IJSB_SF_EEENS5_IJSF_SC_EEEEEEEvNS4_8identityENS4_28SM100_TMA_2SM_LOAD_MULTICASTES1C_vS1D_EENS_8epilogue10collective18CollectiveEpilogueINS1G_23Sm100TmaWarpSpecializedILi2ELi2ELi32ELb0ELb0EEEJNS5_IJNSA_ILi64EEESF_SF_EEENS5_IJNSV_IS1L_SC_EENSV_INS5_IJNSA_ILi32EEENSA_ILi2EEEEEENS5_IJSC_S1L_EEEEEEEESH_SI_SH_SI_NS1G_6fusion15FusionCallbacksIS1K_NS1U_17LinearCombinationISH_fSH_fLNS_15FloatRoundStyleE2EEES1M_S1T_JEEENS4_5SM1004TMEM4LOAD26SM100_TMEM_LOAD_32dp32b32xENS4_13SM90_TMA_LOADENS14_INS15_ILi1ELi4ELi3EEES18_NSV_INS5_IJSB_S1O_EEENS5_IJS1O_SC_EEEEEEENS4_39AutoVectorizingCopyWithAssumedAlignmentILi128EEENS4_14SM90_TMA_STOREES29_S2B_S2B_EEEvvEEEEvNT_6ParamsE)
        .other          _ZN7cutlass13device_kernelINS_4gemm6kernel13GemmUniversalIN4cute5tupleIJiiiiEEENS1_10collective13CollectiveMmaINS1_35MainloopSm100TmaUmmaWarpSpecializedILi13ELi2ELi4ENS5_IJNS4_1CILi8EEENSA_ILi1EEESC_EEEEENS5_IJNSA_ILi128EEESF_SF_EEENS_12float_e4m3_tENS5_IJlSC_lEEESH_SI_NS4_8TiledMMAINS4_8MMA_AtomIJNS4_10MMA_TraitsINS4_25SM100_MMA_F8F6F4_2x1SM_SSEJSH_SH_fSF_SF_NS4_17integral_constantINS4_4UMMA5MajorELSP_0EEESQ_NSN_INSO_7ScaleInELSR_0EEESS_EEEEEENS4_6LayoutINS5_IJSC_SC_SC_EEENS5_IJNSA_ILi0EEESX_SX_EEEEENS5_IJNS4_10UnderscoreES10_S10_EEEEENS4_18SM100_TMA_2SM_LOADENS4_14ComposedLayoutINS4_7SwizzleILi3ELi4ELi3EEENS4_18smem_ptr_flag_bitsILi8EEENSV_INS5_IJSB_SF_EEENS5_IJSF_SC_EEEEEEEvNS4_8identityENS4_28SM100_TMA_2SM_LOAD_MULTICASTES1C_vS1D_EENS_8epilogue10collective18CollectiveEpilogueINS1G_23Sm100TmaWarpSpecializedILi2ELi2ELi32ELb0ELb0EEEJNS5_IJNSA_ILi64EEESF_SF_EEENS5_IJNSV_IS1L_SC_EENSV_INS5_IJNSA_ILi32EEENSA_ILi2EEEEEENS5_IJSC_S1L_EEEEEEEESH_SI_SH_SI_NS1G_6fusion15FusionCallbacksIS1K_NS1U_17LinearCombinationISH_fSH_fLNS_15FloatRoundStyleE2EEES1M_S1T_JEEENS4_5SM1004TMEM4LOAD26SM100_TMEM_LOAD_32dp32b32xENS4_13SM90_TMA_LOADENS14_INS15_ILi1ELi4ELi3EEES18_NSV_INS5_IJSB_S1O_EEENS5_IJS1O_SC_EEEEEEENS4_39AutoVectorizingCopyWithAssumedAlignmentILi128EEENS4_14SM90_TMA_STOREES29_S2B_S2B_EEEvvEEEEvNT_6ParamsE,@"STO_CUDA_ENTRY STV_DEFAULT"
_ZN7cutlass13device_kernelINS_4gemm6kernel13GemmUniversalIN4cute5tupleIJiiiiEEENS1_10collective13CollectiveMmaINS1_35MainloopSm100TmaUmmaWarpSpecializedILi13ELi2ELi4ENS5_IJNS4_1CILi8EEENSA_ILi1EEESC_EEEEENS5_IJNSA_ILi128EEESF_SF_EEENS_12float_e4m3_tENS5_IJlSC_lEEESH_SI_NS4_8TiledMMAINS4_8MMA_AtomIJNS4_10MMA_TraitsINS4_25SM100_MMA_F8F6F4_2x1SM_SSEJSH_SH_fSF_SF_NS4_17integral_constantINS4_4UMMA5MajorELSP_0EEESQ_NSN_INSO_7ScaleInELSR_0EEESS_EEEEEENS4_6LayoutINS5_IJSC_SC_SC_EEENS5_IJNSA_ILi0EEESX_SX_EEEEENS5_IJNS4_10UnderscoreES10_S10_EEEEENS4_18SM100_TMA_2SM_LOADENS4_14ComposedLayoutINS4_7SwizzleILi3ELi4ELi3EEENS4_18smem_ptr_flag_bitsILi8EEENSV_INS5_IJSB_SF_EEENS5_IJSF_SC_EEEEEEEvNS4_8identityENS4_28SM100_TMA_2SM_LOAD_MULTICASTES1C_vS1D_EENS_8epilogue10collective18CollectiveEpilogueINS1G_23Sm100TmaWarpSpecializedILi2ELi2ELi32ELb0ELb0EEEJNS5_IJNSA_ILi64EEESF_SF_EEENS5_IJNSV_IS1L_SC_EENSV_INS5_IJNSA_ILi32EEENSA_ILi2EEEEEENS5_IJSC_S1L_EEEEEEEESH_SI_SH_SI_NS1G_6fusion15FusionCallbacksIS1K_NS1U_17LinearCombinationISH_fSH_fLNS_15FloatRoundStyleE2EEES1M_S1T_JEEENS4_5SM1004TMEM4LOAD26SM100_TMEM_LOAD_32dp32b32xENS4_13SM90_TMA_LOADENS14_INS15_ILi1ELi4ELi3EEES18_NSV_INS5_IJSB_S1O_EEENS5_IJS1O_SC_EEEEEEENS4_39AutoVectorizingCopyWithAssumedAlignmentILi128EEENS4_14SM90_TMA_STOREES29_S2B_S2B_EEEvvEEEEvNT_6ParamsE:
[----:B------:R-:W1:Y:S01]  /*0000*/  LDC R1, c[0x0][0x37c] ;  /* 0x0000df00ff017b82 */ /* 0x000e620000000800 */
[----:B------:R-:W2:Y:S01]  /*0010*/  S2R R97, SR_TID.X ;  /* 0x0000000000617919 */ /* 0x000ea20000002100 */
[----:B------:R-:W3:Y:S06]  /*0020*/  LDCU.64 UR8, c[0x0][0x890] ;  /* 0x00011200ff0877ac */ /* 0x000eec0008000a00 */
[----:B------:R-:W4:Y:S01]  /*0030*/  S2UR UR46, SR_CgaCtaId ;  /* 0x00000000002e79c3 */ /* 0x000f220000008800 */
[----:B------:R-:W-:Y:S02]  /*0040*/  PRMT R86, RZ, 0x7610, R86 ;  /* 0x00007610ff567816 */ /* 0x000fe40000000056 */
[----:B------:R-:W-:Y:S01]  /*0050*/  ELECT P1, URZ, PT ;  /* 0x0000000000ff782f */ /* 0x000fe20003820000 */
[----:B---3--:R-:W-:-:S04]  /*0060*/  UISETP.NE.U32.AND UP0, UPT, UR8, URZ, UPT ;  /* 0x000000ff0800728c */ /* 0x008fc8000bf05070 */
[----:B------:R-:W-:Y:S02]  /*0070*/  UISETP.NE.AND.EX UP0, UPT, UR9, URZ, UPT, UP0 ;  /* 0x000000ff0900728c */ /* 0x000fe4000bf05300 */
[----:B----4-:R-:W-:Y:S02]  /*0080*/  ULOP3.LUT UR45, UR46, 0x1, URZ, 0xc0, !UPT ;  /* 0x000000012e2d7892 */ /* 0x010fe4000f8ec0ff */
[----:B------:R-:W-:Y:S01]  /*0090*/  ULOP3.LUT UR48, UR46, 0x1, URZ, 0x3c, !UPT ;  /* 0x000000012e307892 */ /* 0x000fe2000f8e3cff */
[----:B--2---:R-:W-:-:S05]  /*00a0*/  SHF.R.U32.HI R87, RZ, 0x5, R97 ;  /* 0x00000005ff577819 */ /* 0x004fca0000011661 */
[----:B------:R-:W2:Y:S02]  /*00b0*/  SHFL.IDX PT, R0, R87, RZ, 0x1f ;  /* 0x00001fff57007589 */ /* 0x000ea400000e0000 */
[----:B--2---:R-:W-:Y:S01]  /*00c0*/  R2UR UR18, R0 ;  /* 0x00000000001272ca */ /* 0x004fe200000e0000 */
[----:B-1----:R-:W-:-:S14]  /*00d0*/  BRA.U UP0, `(.L_x_0) ;  /* 0x0000000100307547 */ /* 0x002fdc000b800000 */
[----:B------:R-:W1:Y:S02]  /*00e0*/  LDCU.64 UR4, c[0x0][0x888] ;  /* 0x00011100ff0477ac */ /* 0x000e640008000a00 */
[----:B-1----:R-:W-:-:S04]  /*00f0*/  UISETP.NE.U32.AND UP0, UPT, UR4, URZ, UPT ;  /* 0x000000ff0400728c */ /* 0x002fc8000bf05070 */
[----:B------:R-:W-:-:S09]  /*0100*/  UISETP.NE.AND.EX UP0, UPT, UR5, URZ, UPT, UP0 ;  /* 0x000000ff0500728c */ /* 0x000fd2000bf05300 */
[----:B------:R-:W-:Y:S05]  /*0110*/  BRA.U !UP0, `(.L_x_1) ;  /* 0x0000000108147547 */ /* 0x000fea000b800000 */
[----:B------:R-:W1:Y:S01]  /*0120*/  LDC.64 R2, c[0x0][0x888] ;  /* 0x00022200ff027b82 */ /* 0x000e620000000a00 */
[----:B------:R-:W1:Y:S02]  /*0130*/  LDCU.64 UR4, c[0x0][0x358] ;  /* 0x00006b00ff0477ac */ /* 0x000e640008000a00 */
[----:B-1----:R1:W5:Y:S01]  /*0140*/  LDG.E R41, desc[UR4][R2.64] ;  /* 0x0000000402297981 */ /* 0x002362000c1e1900 */
[----:B------:R-:W-:Y:S01]  /*0150*/  HFMA2 R86, -RZ, RZ, 0, 5.9604644775390625e-08 ;  /* 0x00000001ff567431 */ /* 0x000fe200000001ff */
[----:B------:R-:W-:Y:S05]  /*0160*/  BRA `(.L_x_0) ;  /* 0x00000000000c7947 */ /* 0x000fea0003800000 */
.L_x_1:
[----:B------:R-:W1:Y:S01]  /*0170*/  LDCU UR4, c[0x0][0x880] ;  /* 0x00011000ff0477ac */ /* 0x000e620008000800 */
[----:B------:R-:W-:Y:S01]  /*0180*/  HFMA2 R86, -RZ, RZ, 0, 5.9604644775390625e-08 ;  /* 0x00000001ff567431 */ /* 0x000fe200000001ff */
[----:B-1----:R-:W-:-:S07]  /*0190*/  MOV R41, UR4 ;  /* 0x0000000400297c02 */ /* 0x002fce0008000f00 */
.L_x_0:
[----:B------:R-:W2:Y:S02]  /*01a0*/  LDCU.64 UR4, c[0x0][0x8b0] ;  /* 0x00011600ff0477ac */ /* 0x000ea40008000a00 */
[----:B--2---:R-:W-:-:S04]  /*01b0*/  UISETP.NE.U32.AND UP0, UPT, UR4, URZ, UPT ;  /* 0x000000ff0400728c */ /* 0x004fc8000bf05070 */
[----:B------:R-:W-:-:S09]  /*01c0*/  UISETP.NE.AND.EX UP0, UPT, UR5, URZ, UPT, UP0 ;  /* 0x000000ff0500728c */ /* 0x000fd2000bf05300 */
[----:B------:R-:W-:Y:S05]  /*01d0*/  BRA.U UP0, `(.L_x_2) ;  /* 0x0000000100287547 */ /* 0x000fea000b800000 */
[----:B------:R-:W2:Y:S02]  /*01e0*/  LDCU.64 UR4, c[0x0][0x8a8] ;  /* 0x00011500ff0477ac */ /* 0x000ea40008000a00 */
[----:B--2---:R-:W-:-:S04]  /*01f0*/  UISETP.NE.U32.AND UP0, UPT, UR4, URZ, UPT ;  /* 0x000000ff0400728c */ /* 0x004fc8000bf05070 */
[----:B------:R-:W-:-:S09]  /*0200*/  UISETP.NE.AND.EX UP0, UPT, UR5, URZ, UPT, UP0 ;  /* 0x000000ff0500728c */ /* 0x000fd2000bf05300 */
[----:B------:R-:W-:Y:S05]  /*0210*/  BRA.U !UP0, `(.L_x_3) ;  /* 0x0000000108107547 */ /* 0x000fea000b800000 */
[----:B------:R-:W2:Y:S01]  /*0220*/  LDC.64 R38, c[0x0][0x8a8] ;  /* 0x00022a00ff267b82 */ /* 0x000ea20000000a00 */
[----:B------:R-:W2:Y:S02]  /*0230*/  LDCU.64 UR4, c[0x0][0x358] ;  /* 0x00006b00ff0477ac */ /* 0x000ea40008000a00 */
[----:B--2---:R2:W5:Y:S01]  /*0240*/  LDG.E R38, desc[UR4][R38.64] ;  /* 0x0000000426267981 */ /* 0x004562000c1e1900 */
[----:B------:R-:W-:Y:S05]  /*0250*/  BRA `(.L_x_2) ;  /* 0x0000000000087947 */ /* 0x000fea0003800000 */
.L_x_3:
[----:B------:R-:W2:Y:S02]  /*0260*/  LDCU UR4, c[0x0][0x8a0] ;  /* 0x00011400ff0477ac */ /* 0x000ea40008000800 */
[----:B--2---:R-:W-:Y:S02]  /*0270*/  MOV R38, UR4 ;  /* 0x0000000400267c02 */ /* 0x004fe40008000f00 */
.L_x_2:
[----:B------:R-:W-:Y:S01]  /*0280*/  IMAD.U32 R0, RZ, RZ, UR18 ;  /* 0x00000012ff007e24 */ /* 0x000fe2000f8e00ff */
[----:B------:R-:W-:Y:S04]  /*0290*/  BSSY.RECONVERGENT B0, `(.L_x_4) ;  /* 0x000000c000007945 */ /* 0x000fe80003800200 */
[C---:B------:R-:W-:Y:S02]  /*02a0*/  ISETP.NE.OR P2, PT, R0.reuse, 0x1, !P1 ;  /* 0x000000010000780c */ /* 0x040fe40004f45670 */
[----:B------:R-:W-:-:S11]  /*02b0*/  ISETP.NE.OR P0, PT, R0, 0x3, !P1 ;  /* 0x000000030000780c */ /* 0x000fd60004f05670 */
[----:B------:R-:W-:Y:S05]  /*02c0*/  @P2 BRA `(.L_x_5) ;  /* 0x0000000000202947 */ /* 0x000fea0003800000 */
[----:B------:R-:W3:Y:S02]  /*02d0*/  LDCU.64 UR4, c[0x0][0x348] ;  /* 0x00006900ff0477ac */ /* 0x000ee40008000a00 */
[----:B---3--:R-:W-:Y:S02]  /*02e0*/  UIADD3 UR6, UP1, UPT, UR4, 0x80, URZ ;  /* 0x0000008004067890 */ /* 0x008fe4000ff3e0ff */
[----:B------:R-:W-:Y:S02]  /*02f0*/  UIADD3 UR4, UP0, UPT, UR4, 0x180, URZ ;  /* 0x0000018004047890 */ /* 0x000fe4000ff1e0ff */
[----:B------:R-:W-:Y:S02]  /*0300*/  UIADD3.X UR7, UPT, UPT, URZ, UR5, URZ, UP1, !UPT ;  /* 0x00000005ff077290 */ /* 0x000fe40008ffe4ff */
[----:B------:R-:W-:-:S07]  /*0310*/  UIADD3.X UR5, UPT, UPT, URZ, UR5, URZ, UP0, !UPT ;  /* 0x00000005ff057290 */ /* 0x000fce00087fe4ff */
[----:B------:R3:W-:Y:S02]  /*0320*/  UTMACCTL.PF [UR6] ;  /* 0x00000000060079b9 */ /* 0x0007e40008040000 */
[----:B------:R3:W-:Y:S02]  /*0330*/  UTMACCTL.PF [UR4] ;  /* 0x00000000040079b9 */ /* 0x0007e40008040000 */
[----:B---3--:R-:W-:Y:S01]  /*0340*/  NOP ;  /* 0x0000000000007918 */ /* 0x008fe20000000000 */
.L_x_5:
[----:B------:R-:W-:Y:S05]  /*0350*/  BSYNC.RECONVERGENT B0 ;  /* 0x0000000000007941 */ /* 0x000fea0003800200 */
.L_x_4:
[----:B------:R-:W-:Y:S04]  /*0360*/  BSSY.RECONVERGENT B0, `(.L_x_6) ;  /* 0x000000a000007945 */ /* 0x000fe80003800200 */
        /* <DEDUP_REMOVED lines=9> */
.L_x_7:
[----:B------:R-:W-:Y:S05]  /*0400*/  BSYNC.RECONVERGENT B0 ;  /* 0x0000000000007941 */ /* 0x000fea0003800200 */
.L_x_6:
[----:B------:R-:W3:Y:S01]  /*0410*/  LDCU.64 UR4, c[0x0][0x888] ;  /* 0x00011100ff0477ac */ /* 0x000ee20008000a00 */
[----:B------:R-:W-:Y:S02]  /*0420*/  UISETP.EQ.U32.AND UP2, UPT, UR8, URZ, UPT ;  /* 0x000000ff0800728c */ /* 0x000fe4000bf42070 */
[----:B------:R-:W-:Y:S02]  /*0430*/  UPLOP3.LUT UP4, UPT, UPT, UPT, UPT, 0x80, 0x8 ;  /* 0x000000000008789c */ /* 0x000fe40003f8f070 */
[----:B---3--:R-:W-:-:S04]  /*0440*/  UISETP.NE.U32.AND UP0, UPT, UR4, URZ, UPT ;  /* 0x000000ff0400728c */ /* 0x008fc8000bf05070 */
[----:B------:R-:W-:-:S04]  /*0450*/  UISETP.NE.AND.EX UP1, UPT, UR5, URZ, UPT, UP0 ;  /* 0x000000ff0500728c */ /* 0x000fc8000bf25300 */
[----:B------:R-:W-:-:S04]  /*0460*/  UISETP.EQ.OR.EX UP3, UPT, UR9, URZ, !UP1, UP2 ;  /* 0x000000ff0900728c */ /* 0x000fc8000cf62720 */
[----:B------:R-:W-:-:S06]  /*0470*/  UP2UR UR4, UPR, URZ, 0x8 ;  /* 0x00000008ff047883 */ /* 0x000fcc0008000000 */
[----:B------:R-:W-:Y:S01]  /*0480*/  MOV R89, UR4 ;  /* 0x0000000400597c02 */ /* 0x000fe20008000f00 */
[----:B------:R-:W-:Y:S06]  /*0490*/  BRA.U !UP3, `(.L_x_8) ;  /* 0x000000010b207547 */ /* 0x000fec000b800000 */
[----:B------:R-:W-:Y:S01]  /*04a0*/  UISETP.NE.U32.AND UP2, UPT, UR8, URZ, UPT ;  /* 0x000000ff0800728c */ /* 0x000fe2000bf45070 */
[----:B-----5:R-:W-:Y:S01]  /*04b0*/  FSETP.NEU.AND P0, PT, R41, RZ, PT ;  /* 0x000000ff2900720b */ /* 0x020fe20003f0d000 */
[----:B------:R-:W-:Y:S02]  /*04c0*/  USEL UR4, URZ, 0xffffffff, UP1 ;  /* 0xffffffffff047887 */ /* 0x000fe40008800000 */
[----:B------:R-:W-:-:S10]  /*04d0*/  UISETP.NE.AND.EX UP2, UPT, UR9, URZ, UPT, UP2 ;  /* 0x000000ff0900728c */ /* 0x000fd4000bf45320 */
[----:B------:R-:W-:Y:S01]  /*04e0*/  VOTEU.ANY UP0, P0 ;  /* 0x0000000000ff7886 */ /* 0x000fe20000000100 */
[----:B------:R-:W-:-:S04]  /*04f0*/  @!UP2 USEL UR4, URZ, 0xffffffff, UP0 ;  /* 0xffffffffff04a887 */ /* 0x000fc80008000000 */
[----:B------:R-:W-:-:S04]  /*0500*/  ULOP3.LUT UR4, UR4, 0x1, URZ, 0xc0, !UPT ;  /* 0x0000000104047892 */ /* 0x000fc8000f8ec0ff */
[----:B------:R-:W-:-:S11]  /*0510*/  UISETP.NE.U32.AND UP4, UPT, UR4, 0x1, UPT ;  /* 0x000000010400788c */ /* 0x000fd6000bf85070 */
.L_x_8:
[----:B------:R-:W3:Y:S01]  /*0520*/  SHFL.IDX PT, R0, R87, RZ, 0x1f ;  /* 0x00001fff57007589 */ /* 0x000ee200000e0000 */
[----:B------:R-:W-:-:S04]  /*0530*/  UISETP.NE.AND UP0, UPT, UR18, 0x2, UPT ;  /* 0x000000021200788c */ /* 0x000fc8000bf05270 */
[----:B------:R-:W-:Y:S02]  /*0540*/  UISETP.EQ.AND UP2, UPT, UR45, URZ, !UP0 ;  /* 0x000000ff2d00728c */ /* 0x000fe4000c742270 */
[----:B------:R-:W-:-:S04]  /*0550*/  USEL UR43, URZ, 0x1, UP0 ;  /* 0x00000001ff2b7887 */ /* 0x000fc80008000000 */
[----:B------:R-:W-:Y:S02]  /*0560*/  PLOP3.LUT P3, PT, P1, PT, UP2, 0x80, 0x8 ;  /* 0x000000000008781c */ /* 0x000fe40000f6f028 */
[----:B---3--:R-:W-:-:S13]  /*0570*/  ISETP.NE.AND P0, PT, R0, RZ, PT ;  /* 0x000000ff0000720c */ /* 0x008fda0003f05270 */
[----:B------:R-:W-:Y:S05]  /*0580*/  @P0 BRA `(.L_x_9) ;  /* 0x0000000000a80947 */ /* 0x000fea0003800000 */
[----:B------:R-:W-:Y:S01]  /*0590*/  ELECT P0, URZ, PT ;  /* 0x0000000000ff782f */ /* 0x000fe20003800000 */
[----:B------:R-:W-:-:S12]  /*05a0*/  BSSY.RECONVERGENT B0, `(.L_x_9) ;  /* 0x0000028000007945 */ /* 0x000fd80003800200 */
[----:B------:R-:W-:Y:S05]  /*05b0*/  @!P0 BRA `(.L_x_10) ;  /* 0x0000000000988947 */ /* 0x000fea0003800000 */
[----:B------:R-:W-:Y:S01]  /*05c0*/  UMOV UR4, 0x400 ;  /* 0x0000040000047882 */ /* 0x000fe20000000000 */
[----:B------:R-:W-:Y:S01]  /*05d0*/  UMOV UR8, 0x1 ;  /* 0x0000000100087882 */ /* 0x000fe20000000000 */
[----:B------:R-:W-:Y:S01]  /*05e0*/  UMOV UR6, 0x4 ;  /* 0x0000000400067882 */ /* 0x000fe20000000000 */
[----:B------:R-:W-:Y:S02]  /*05f0*/  ULEA UR4, UR46, UR4, 0x18 ;  /* 0x000000042e047291 */ /* 0x000fe4000f8ec0ff */
[----:B------:R-:W-:-:S04]  /*0600*/  UIADD3 UR8, UPT, UPT, -UR8, 0x100000, URZ ;  /* 0x0010000008087890 */ /* 0x000fc8000fffe1ff */
[----:B------:R-:W-:Y:S02]  /*0610*/  USHF.L.U32 UR9, UR8, 0xb, URZ ;  /* 0x0000000b08097899 */ /* 0x000fe400080006ff */
[----:B------:R-:W-:Y:S02]  /*0620*/  USHF.L.U32 UR8, UR8, 0x1, URZ ;  /* 0x0000000108087899 */ /* 0x000fe400080006ff */
[----:B------:R-:W-:-:S04]  /*0630*/  UIADD3 UR6, UPT, UPT, -UR6, 0x100000, URZ ;  /* 0x0010000006067890 */ /* 0x000fc8000fffe1ff */
[----:B------:R-:W-:Y:S02]  /*0640*/  USHF.L.U32 UR7, UR6, 0xb, URZ ;  /* 0x0000000b06077899 */ /* 0x000fe400080006ff */
[----:B------:R-:W-:Y:S01]  /*0650*/  USHF.L.U32 UR6, UR6, 0x1, URZ ;  /* 0x0000000106067899 */ /* 0x000fe200080006ff */
[----:B------:R-:W3:Y:S03]  /*0660*/  FENCE.VIEW.ASYNC.S ;  /* 0x00000000000073c6 */ /* 0x000ee60000000000 */
[----:B---3--:R3:W4:Y:S08]  /*0670*/  SYNCS.EXCH.64 URZ, [UR4], UR8 ;  /* 0x0000000804ff75b2 */ /* 0x0087300008000100 */
[----:B------:R3:W1:Y:S01]  /*0680*/  SYNCS.EXCH.64 URZ, [UR4+0x68], UR6 ;  /* 0x0000680604ff75b2 */ /* 0x0006620008000100 */
        /* <DEDUP_REMOVED lines=23> */
[----:B------:R3:W1:Y:S02]  /*0800*/  SYNCS.EXCH.64 URZ, [UR4+0xc8], UR6 ;  /* 0x0000c80604ff75b2 */ /* 0x0006640008000100 */
[----:B---34-:R-:W-:Y:S01]  /*0810*/  NOP ;  /* 0x0000000000007918 */ /* 0x018fe20000000000 */
.L_x_10:
[----:B------:R-:W-:Y:S05]  /*0820*/  BSYNC.RECONVERGENT B0 ;  /* 0x0000000000007941 */ /* 0x000fea0003800200 */
.L_x_9:
[----:B------:R-:W3:Y:S01]  /*0830*/  SHFL.IDX PT, R0, R87, RZ, 0x1f ;  /* 0x00001fff57007589 */ /* 0x000ee200000e0000 */
[----:B------:R-:W-:Y:S01]  /*0840*/  NOP ;  /* 0x0000000000007918 */ /* 0x000fe20000000000 */
[----:B---3--:R-:W-:-:S13]  /*0850*/  ISETP.NE.AND P0, PT, R0, 0x1, PT ;  /* 0x000000010000780c */ /* 0x008fda0003f05270 */
[----:B------:R-:W-:Y:S05]  /*0860*/  @P0 BRA `(.L_x_11) ;  /* 0x0000000000440947 */ /* 0x000fea0003800000 */
        /* <DEDUP_REMOVED lines=10> */
[----:B------:R-:W-:Y:S01]  /*0910*/  ELECT P0, URZ, PT ;  /* 0x0000000000ff782f */ /* 0x000fe20003800000 */
[----:B------:R-:W3:Y:S02]  /*0920*/  FENCE.VIEW.ASYNC.S ;  /* 0x00000000000073c6 */ /* 0x000ee40000000000 */
[----:B---3--:R3:W4:Y:S08]  /*0930*/  SYNCS.EXCH.64 URZ, [UR4+0xd0], UR8 ;  /* 0x0000d00804ff75b2 */ /* 0x0087300008000100 */
[----:B------:R3:W1:Y:S01]  /*0940*/  SYNCS.EXCH.64 URZ, [UR4+0xe0], UR6 ;  /* 0x0000e00604ff75b2 */ /* 0x0006620008000100 */
[----:B------:R3:W1:Y:S01]  /*0950*/  SYNCS.EXCH.64 URZ, [UR4+0xd8], UR8 ;  /* 0x0000d80804ff75b2 */ /* 0x0006620008000100 */
[----:B------:R3:W1:Y:S01]  /*0960*/  SYNCS.EXCH.64 URZ, [UR4+0xe8], UR6 ;  /* 0x0000e80604ff75b2 */ /* 0x0006620008000100 */
[----:B------:R-:W-:Y:S01]  /*0970*/  NOP ;  /* 0x0000000000007918 */ /* 0x000fe20000000000 */
.L_x_11:
[----:B------:R-:W2:Y:S01]  /*0980*/  SHFL.IDX PT, R0, R87, RZ, 0x1f ;  /* 0x00001fff57007589 */ /* 0x000ea200000e0000 */
[----:B------:R-:W-:Y:S01]  /*0990*/  NOP ;  /* 0x0000000000007918 */ /* 0x000fe20000000000 */
[----:B--2---:R-:W-:-:S13]  /*09a0*/  ISETP.NE.AND P0, PT, R0, 0x3, PT ;  /* 0x000000030000780c */ /* 0x004fda0003f05270 */
[----:B------:R-:W-:Y:S05]  /*09b0*/  @P0 BRA `(.L_x_12) ;  /* 0x00000000002c0947 */ /* 0x000fea0003800000 */
[----:B---3--:R-:W-:Y:S01]  /*09c0*/  UMOV UR6, 0x400 ;  /* 0x0000040000067882 */ /* 0x008fe20000000000 */
[----:B------:R-:W-:Y:S01]  /*09d0*/  UMOV UR4, 0x20 ;  /* 0x0000002000047882 */ /* 0x000fe20000000000 */
[----:B------:R-:W-:Y:S02]  /*09e0*/  ULEA UR6, UR46, UR6, 0x18 ;  /* 0x000000062e067291 */ /* 0x000fe4000f8ec0ff */
[----:B------:R-:W-:-:S04]  /*09f0*/  UIADD3 UR4, UPT, UPT, -UR4, 0x100000, URZ ;  /* 0x0010000004047890 */ /* 0x000fc8000fffe1ff */
[----:B------:R-:W-:Y:S02]  /*0a00*/  USHF.L.U32 UR5, UR4, 0xb, URZ ;  /* 0x0000000b04057899 */ /* 0x000fe400080006ff */
[----:B------:R-:W-:Y:S01]  /*0a10*/  USHF.L.U32 UR4, UR4, 0x1, URZ ;  /* 0x0000000104047899 */ /* 0x000fe200080006ff */
[----:B------:R-:W-:Y:S01]  /*0a20*/  ELECT P0, URZ, PT ;  /* 0x0000000000ff782f */ /* 0x000fe20003800000 */
[----:B------:R-:W2:Y:S10]  /*0a30*/  FENCE.VIEW.ASYNC.S ;  /* 0x00000000000073c6 */ /* 0x000eb40000000000 */
[----:B--2---:R2:W3:Y:S01]  /*0a40*/  SYNCS.EXCH.64 URZ, [UR6+0xf0], UR4 ;  /* 0x0000f00406ff75b2 */ /* 0x0044e20008000100 */
[----:B------:R2:W1:Y:S01]  /*0a50*/  SYNCS.EXCH.64 URZ, [UR6+0xf8], UR4 ;  /* 0x0000f80406ff75b2 */ /* 0x0004620008000100 */
[----:B------:R-:W-:Y:S01]  /*0a60*/  NOP ;  /* 0x0000000000007918 */ /* 0x000fe20000000000 */
.L_x_12:
[----:B------:R-:W4:Y:S01]  /*0a70*/  SHFL.IDX PT, R0, R87, RZ, 0x1f ;  /* 0x00001fff57007589 */ /* 0x000f2200000e0000 */
[----:B------:R-:W-:Y:S01]  /*0a80*/  NOP ;  /* 0x0000000000007918 */ /* 0x000fe20000000000 */
[----:B----4-:R-:W-:-:S13]  /*0a90*/  ISETP.NE.AND P0, PT, R0, 0x4, PT ;  /* 0x000000040000780c */ /* 0x010fda0003f05270 */
[----:B------:R-:W-:Y:S05]  /*0aa0*/  @P0 BRA `(.L_x_13) ;  /* 0x0000000000480947 */ /* 0x000fea0003800000 */
[----:B--23--:R-:W-:Y:S01]  /*0ab0*/  UMOV UR4, 0x720 ;  /* 0x0000072000047882 */ /* 0x00cfe20000000000 */
[----:B------:R-:W-:Y:S01]  /*0ac0*/  UMOV UR6, 0x400 ;  /* 0x0000040000067882 */ /* 0x000fe20000000000 */
[----:B------:R-:W-:Y:S01]  /*0ad0*/  USEL UR4, UR4, 0x620, UP4 ;  /* 0x0000062004047887 */ /* 0x000fe2000a000000 */
        /* <DEDUP_REMOVED lines=9> */
[----:B------:R-:W2:Y:S02]  /*0b70*/  FENCE.VIEW.ASYNC.S ;  /* 0x00000000000073c6 */ /* 0x000ea40000000000 */
[----:B--2---:R4:W2:Y:S08]  /*0b80*/  SYNCS.EXCH.64 URZ, [UR6+0x100], UR8 ;  /* 0x0001000806ff75b2 */ /* 0x0048b00008000100 */
[----:B------:R4:W3:Y:S01]  /*0b90*/  SYNCS.EXCH.64 URZ, [UR6+0x110], UR4 ;  /* 0x0001100406ff75b2 */ /* 0x0008e20008000100 */
[----:B------:R4:W1:Y:S01]  /*0ba0*/  SYNCS.EXCH.64 URZ, [UR6+0x108], UR8 ;  /* 0x0001080806ff75b2 */ /* 0x0008620008000100 */
[----:B------:R4:W1:Y:S02]  /*0bb0*/  SYNCS.EXCH.64 URZ, [UR6+0x118], UR4 ;  /* 0x0001180406ff75b2 */ /* 0x0008640008000100 */
[----:B----4-:R-:W-:Y:S01]  /*0bc0*/  NOP ;  /* 0x0000000000007918 */ /* 0x010fe20000000000 */
.L_x_13:
[----:B------:R-:W4:Y:S01]  /*0bd0*/  SHFL.IDX PT, R0, R87, RZ, 0x1f ;  /* 0x00001fff57007589 */ /* 0x000f2200000e0000 */
[----:B------:R-:W-:Y:S01]  /*0be0*/  NOP ;  /* 0x0000000000007918 */ /* 0x000fe20000000000 */
[----:B----4-:R-:W-:-:S13]  /*0bf0*/  ISETP.NE.AND P0, PT, R0, 0x5, PT ;  /* 0x000000050000780c */ /* 0x010fda0003f05270 */
[----:B------:R-:W-:Y:S05]  /*0c00*/  @P0 BRA `(.L_x_14) ;  /* 0x0000000000540947 */ /* 0x000fea0003800000 */
[----:B--23--:R-:W-:Y:S01]  /*0c10*/  UMOV UR4, 0x400 ;  /* 0x0000040000047882 */ /* 0x00cfe20000000000 */
        /* <DEDUP_REMOVED lines=14> */
[----:B------:R4:W1:Y:S01]  /*0d00*/  SYNCS.EXCH.64 URZ, [UR4+0x148], UR8 ;  /* 0x0001480804ff75b2 */ /* 0x0008620008000100 */
[----:B------:R4:W1:Y:S01]  /*0d10*/  SYNCS.EXCH.64 URZ, [UR4+0x130], UR6 ;  /* 0x0001300604ff75b2 */ /* 0x0008620008000100 */
[----:B------:R4:W1:Y:S01]  /*0d20*/  SYNCS.EXCH.64 URZ, [UR4+0x150], UR8 ;  /* 0x0001500804ff75b2 */ /* 0x0008620008000100 */
[----:B------:R4:W1:Y:S01]  /*0d30*/  SYNCS.EXCH.64 URZ, [UR4+0x138], UR6 ;  /* 0x0001380604ff75b2 */ /* 0x0008620008000100 */
[----:B------:R4:W1:Y:S02]  /*0d40*/  SYNCS.EXCH.64 URZ, [UR4+0x158], UR8 ;  /* 0x0001580804ff75b2 */ /* 0x0008640008000100 */
[----:B----4-:R-:W-:Y:S01]  /*0d50*/  NOP ;  /* 0x0000000000007918 */ /* 0x010fe20000000000 */
.L_x_14:
[----:B------:R-:W4:Y:S01]  /*0d60*/  SHFL.IDX PT, R0, R87, RZ, 0x1f ;  /* 0x00001fff57007589 */ /* 0x000f2200000e0000 */
[----:B------:R-:W-:Y:S01]  /*0d70*/  ISETP.NE.OR P1, PT, RZ, UR18, !P1 ;  /* 0x00000012ff007c0c */ /* 0x000fe2000cf25670 */
[----:B------:R-:W-:Y:S01]  /*0d80*/  NOP ;  /* 0x0000000000007918 */ /* 0x000fe20000000000 */
[----:B----4-:R-:W-:-:S13]  /*0d90*/  ISETP.NE.AND P0, PT, R0, 0x3, PT ;  /* 0x000000030000780c */ /* 0x010fda0003f05270 */
[----:B------:R-:W-:Y:S05]  /*0da0*/  @P0 BRA `(.L_x_15) ;  /* 0x0000000000340947 */ /* 0x000fea0003800000 */
[----:B--23--:R-:W-:Y:S01]  /*0db0*/  UMOV UR4, 0x400 ;  /* 0x0000040000047882 */ /* 0x00cfe20000000000 */
[----:B------:R-:W-:Y:S01]  /*0dc0*/  UMOV UR6, 0x20 ;  /* 0x0000002000067882 */ /* 0x000fe20000000000 */
[----:B------:R-:W-:Y:S02]  /*0dd0*/  ULEA UR4, UR46, UR4, 0x18 ;  /* 0x000000042e047291 */ /* 0x000fe4000f8ec0ff */
[----:B------:R-:W-:-:S04]  /*0de0*/  UIADD3 UR6, UPT, UPT, -UR6, 0x100000, URZ ;  /* 0x0010000006067890 */ /* 0x000fc8000fffe1ff */
[----:B------:R-:W-:Y:S02]  /*0df0*/  USHF.L.U32 UR7, UR6, 0xb, URZ ;  /* 0x0000000b06077899 */ /* 0x000fe400080006ff */
[----:B------:R-:W-:Y:S01]  /*0e00*/  USHF.L.U32 UR6, UR6, 0x1, URZ ;  /* 0x0000000106067899 */ /* 0x000fe200080006ff */
[----:B------:R-:W-:Y:S01]  /*0e10*/  ELECT P0, URZ, PT ;  /* 0x0000000000ff782f */ /* 0x000fe20003800000 */
[----:B------:R-:W2:Y:S10]  /*0e20*/  FENCE.VIEW.ASYNC.S ;  /* 0x00000000000073c6 */ /* 0x000eb40000000000 */
[----:B--2---:R4:W2:Y:S01]  /*0e30*/  SYNCS.EXCH.64 URZ, [UR4+0x160], UR6 ;  /* 0x0001600604ff75b2 */ /* 0x0048a20008000100 */
[----:B------:R4:W3:Y:S01]  /*0e40*/  SYNCS.EXCH.64 URZ, [UR4+0x170], UR6 ;  /* 0x0001700604ff75b2 */ /* 0x0008e20008000100 */
[----:B------:R4:W1:Y:S01]  /*0e50*/  SYNCS.EXCH.64 URZ, [UR4+0x168], UR6 ;  /* 0x0001680604ff75b2 */ /* 0x0008620008000100 */
[----:B------:R4:W1:Y:S02]  /*0e60*/  SYNCS.EXCH.64 URZ, [UR4+0x178], UR6 ;  /* 0x0001780604ff75b2 */ /* 0x0008640008000100 */
[----:B----4-:R-:W-:Y:S01]  /*0e70*/  NOP ;  /* 0x0000000000007918 */ /* 0x010fe20000000000 */
.L_x_15:
[----:B------:R-:W-:Y:S01]  /*0e80*/  VOTEU.ALL UP0, P1 ;  /* 0x0000000000ff7886 */ /* 0x000fe20000800000 */
[----:B--23--:R-:W-:Y:S01]  /*0e90*/  UMOV UR4, 0x20 ;  /* 0x0000002000047882 */ /* 0x00cfe20000000000 */
[----:B------:R-:W2:Y:S01]  /*0ea0*/  LDCU UR7, c[0x0][0x36c] ;  /* 0x00006d80ff0777ac */ /* 0x000ea20008000800 */
[----:B------:R-:W-:Y:S01]  /*0eb0*/  NOP ;  /* 0x0000000000007918 */ /* 0x000fe20000000000 */
[----:B------:R-:W-:Y:S01]  /*0ec0*/  LOP3.LUT R0, R97, 0x1f, RZ, 0xc0, !PT ;  /* 0x0000001f61007812 */ /* 0x000fe200078ec0ff */
[----:B------:R-:W-:Y:S01]  /*0ed0*/  @!UP0 UMOV UR6, 0x400 ;  /* 0x0000040000068882 */ /* 0x000fe20000000000 */
[----:B------:R-:W-:-:S04]  /*0ee0*/  @!UP0 UIADD3 UR4, UPT, UPT, -UR4, 0x100000, URZ ;  /* 0x0010000004048890 */ /* 0x000fc8000fffe1ff */
[----:B------:R-:W-:Y:S02]  /*0ef0*/  @!UP0 USHF.L.U32 UR5, UR4, 0xb, URZ ;  /* 0x0000000b04058899 */ /* 0x000fe400080006ff */
[----:B------:R-:W-:Y:S02]  /*0f00*/  @!UP0 USHF.L.U32 UR4, UR4, 0x1, URZ ;  /* 0x0000000104048899 */ /* 0x000fe400080006ff */
[----:B------:R-:W-:Y:S01]  /*0f10*/  @!UP0 ULEA UR6, UR46, UR6, 0x18 ;  /* 0x000000062e068291 */ /* 0x000fe2000f8ec0ff */
[----:B------:R-:W-:Y:S01]  /*0f20*/  VOTEU.ALL UP0, P1 ;  /* 0x0000000000ff7886 */ /* 0x000fe20000800000 */
[----:B------:R-:W-:Y:S02]  /*0f30*/  UISETP.NE.AND UP5, UPT, UR18, URZ, UPT ;  /* 0x000000ff1200728c */ /* 0x000fe4000bfa5270 */
[----:B--2---:R-:W-:Y:S01]  /*0f40*/  UISETP.EQ.U32.AND UP6, UPT, UR7, 0x1, UPT ;  /* 0x000000010700788c */ /* 0x004fe2000bfc2070 */
[----:B------:R-:W2:Y:S07]  /*0f50*/  FENCE.VIEW.ASYNC.S ;  /* 0x00000000000073c6 */ /* 0x000eae0000000000 */
[----:B--2---:R2:W3:Y:S01]  /*0f60*/  @!UP0 SYNCS.EXCH.64 URZ, [UR6+0x180], UR4 ;  /* 0x0001800406ff85b2 */ /* 0x0044e20008000100 */
[----:B------:R-:W-:Y:S05]  /*0f70*/  BRA.U !UP6, `(.L_x_16) ;  /* 0x000000010e087547 */ /* 0x000fea000b800000 */
[----:B-1-3--:R-:W-:Y:S01]  /*0f80*/  UCGABAR_ARV ;  /* 0x00000000000079c7 */ /* 0x00afe20008000000 */
[----:B------:R-:W-:Y:S05]  /*0f90*/  BRA `(.L_x_17) ;  /* 0x0000000000047947 */ /* 0x000fea0003800000 */
.L_x_16:
[----:B-1-3--:R-:W-:Y:S01]  /*0fa0*/  NOP ;  /* 0x0000000000007918 */ /* 0x00afe20000000000 */
.L_x_17:
[----:B------:R-:W1:Y:S01]  /*0fb0*/  S2UR UR31, SR_CTAID.X ;  /* 0x00000000001f79c3 */ /* 0x000e620000002500 */
[----:B------:R-:W-:-:S05]  /*0fc0*/  CS2R.32 R88, SR_CgaSize ;  /* 0x0000000000587805 */ /* 0x000fca0000008a00 */
[----:B------:R-:W-:-:S05]  /*0fd0*/  IMAD R88, R88, -0xa0, RZ ;  /* 0xffffff6058587824 */ /* 0x000fca00078e02ff */
[----:B--2---:R-:W-:-:S14]  /*0fe0*/  R2UR UR5, R88 ;  /* 0x00000000580572ca */ /* 0x004fdc00000e0000 */
[----:B------:R-:W2:Y:S01]  /*0ff0*/  LDCU UR5, c[0x0][UR5+0x2b0] ;  /* 0x00005600050577ac */ /* 0x000ea20008000800 */
[----:B------:R-:W-:-:S05]  /*1000*/  CS2R.32 R88, SR_CgaSize ;  /* 0x0000000000587805 */ /* 0x000fca0000008a00 */
[----:B------:R-:W-:-:S05]  /*1010*/  IMAD R88, R88, -0xa0, RZ ;  /* 0xffffff6058587824 */ /* 0x000fca00078e02ff */
[----:B------:R-:W-:-:S14]  /*1020*/  R2UR UR4, R88 ;  /* 0x00000000580472ca */ /* 0x000fdc00000e0000 */
[----:B------:R-:W3:Y:S01]  /*1030*/  LDCU UR4, c[0x0][UR4+0x2b4] ;  /* 0x00005680040477ac */ /* 0x000ee20008000800 */
[----:B------:R-:W4:Y:S01]  /*1040*/  S2UR UR30, SR_CTAID.Y ;  /* 0x00000000001e79c3 */ /* 0x000f220000002600 */
[----:B------:R-:W-:-:S05]  /*1050*/  CS2R.32 R88, SR_CgaSize ;  /* 0x0000000000587805 */ /* 0x000fca0000008a00 */
[----:B------:R-:W-:-:S05]  /*1060*/  IMAD R88, R88, -0xa0, RZ ;  /* 0xffffff6058587824 */ /* 0x000fca00078e02ff */
[----:B------:R-:W-:-:S14]  /*1070*/  R2UR UR7, R88 ;  /* 0x00000000580772ca */ /* 0x000fdc00000e0000 */
[----:B------:R-:W3:Y:S01]  /*1080*/  LDCU UR7, c[0x0][UR7+0x2a4] ;  /* 0x00005480070777ac */ /* 0x000ee20008000800 */
[----:B------:R-:W-:-:S05]  /*1090*/  CS2R.32 R88, SR_CgaSize ;  /* 0x0000000000587805 */ /* 0x000fca0000008a00 */
[----:B------:R-:W-:-:S05]  /*10a0*/  IMAD R88, R88, -0xa0, RZ ;  /* 0xffffff6058587824 */ /* 0x000fca00078e02ff */
[----:B------:R-:W-:-:S14]  /*10b0*/  R2UR UR63, R88 ;  /* 0x00000000583f72ca */ /* 0x000fdc00000e0000 */
[----:B------:R-:W3:Y:S01]  /*10c0*/  LDCU UR63, c[0x0][UR63+0x2a0] ;  /* 0x000054003f3f77ac */ /* 0x000ee20008000800 */
[----:B------:R-:W-:Y:S01]  /*10d0*/  UISETP.GT.U32.AND UP0, UPT, UR45, 0xffff, UPT ;  /* 0x0000ffff2d00788c */ /* 0x000fe2000bf04070 */
[----:B------:R-:W3:Y:S01]  /*10e0*/  LDCU UR19, c[0x0][0xb24] ;  /* 0x00016480ff1377ac */ /* 0x000ee20008000800 */
[----:B------:R-:W3:Y:S01]  /*10f0*/  LDCU UR42, c[0x0][0xb24] ;  /* 0x00016480ff2a77ac */ /* 0x000ee20008000800 */
[----:B-1----:R-:W-:Y:S01]  /*1100*/  I2FP.F32.U32 R3, UR31 ;  /* 0x0000001f00037c45 */ /* 0x002fe20008201000 */
[----:B------:R-:W1:Y:S04]  /*1110*/  LDCU UR24, c[0x0][0xb30] ;  /* 0x00016600ff1877ac */ /* 0x000e680008000800 */
[----:B--2---:R-:W-:Y:S01]  /*1120*/  FMUL R3, R3, UR5 ;  /* 0x0000000503037c20 */ /* 0x004fe20008400000 */
[----:B------:R-:W-:Y:S01]  /*1130*/  USHF.L.U32 UR23, UR46, 0xa, URZ ;  /* 0x0000000a2e177899 */ /* 0x000fe200080006ff */
[----:B----4-:R-:W-:Y:S01]  /*1140*/  I2FP.F32.U32 R2, UR30 ;  /* 0x0000001e00027c45 */ /* 0x010fe20008201000 */
[----:B------:R-:W-:-:S03]  /*1150*/  USHF.L.U32 UR47, UR31, 0x6, URZ ;  /* 0x000000061f2f7899 */ /* 0x000fc600080006ff */
[----:B------:R-:W2:Y:S01]  /*1160*/  F2I.U32.TRUNC.NTZ R3, R3 ;  /* 0x0000000300037305 */ /* 0x000ea2000020f000 */
[----:B------:R-:W-:Y:S01]  /*1170*/  USEL UR22, UR45, 0xffff, !UP0 ;  /* 0x0000ffff2d167887 */ /* 0x000fe2000c000000 */
[----:B---3--:R-:W-:-:S06]  /*1180*/  FMUL R2, R2, UR4 ;  /* 0x0000000402027c20 */ /* 0x008fcc0008400000 */
[----:B------:R-:W3:Y:S01]  /*1190*/  F2I.U32.TRUNC.NTZ R2, R2 ;  /* 0x0000000200027305 */ /* 0x000ee2000020f000 */
[----:B--2---:R-:W-:Y:S02]  /*11a0*/  R2UR UR4, R3 ;  /* 0x00000000030472ca */ /* 0x004fe400000e0000 */
[----:B------:R-:W-:Y:S02]  /*11b0*/  PRMT R3, RZ, 0x7610, R3 ;  /* 0x00007610ff037816 */ /* 0x000fe40000000003 */
[----:B---3--:R-:W-:Y:S02]  /*11c0*/  R2UR UR6, R2 ;  /* 0x00000000020672ca */ /* 0x008fe400000e0000 */
[----:B------:R-:W-:-:S07]  /*11d0*/  PRMT R2, RZ, 0x7610, R2 ;  /* 0x00007610ff027816 */ /* 0x000fce0000000002 */
[----:B------:R-:W-:-:S04]  /*11e0*/  UIADD3 UR5, UPT, UPT, -UR4, URZ, URZ ;  /* 0x000000ff04057290 */ /* 0x000fc8000fffe1ff */
[----:B------:R-:W-:Y:S02]  /*11f0*/  UIMAD UR63, UR63, UR5, UR31 ;  /* 0x000000053f3f72a4 */ /* 0x000fe4000f8e021f */
[----:B------:R-:W-:-:S04]  /*1200*/  UIADD3 UR4, UPT, UPT, -UR6, URZ, URZ ;  /* 0x000000ff06047290 */ /* 0x000fc8000fffe1ff */
[----:B------:R-:W-:-:S06]  /*1210*/  UIMAD UR4, UR7, UR4, UR30 ;  /* 0x00000004070472a4 */ /* 0x000fcc000f8e021e */
[----:B------:R-:W-:Y:S01]  /*1220*/  IMAD.U32 R88, RZ, RZ, UR4 ;  /* 0x00000004ff587e24 */ /* 0x000fe2000f8e00ff */
[----:B-1----:R-:W-:Y:S06]  /*1230*/  BRA.U UP5, `(.L_x_18) ;  /* 0x0000000105687547 */ /* 0x002fec000b800000 */
[----:B------:R-:W-:Y:S01]  /*1240*/  R2UR UR4, R88 ;  /* 0x00000000580472ca */ /* 0x000fe200000e0000 */
[----:B------:R-:W-:-:S12]  /*1250*/  ULOP3.LUT UR5, UR63, 0x4, URZ, 0x3c, !UPT ;  /* 0x000000043f057892 */ /* 0x000fd8000f8e3cff */
[----:B------:R-:W-:Y:S02]  /*1260*/  UISETP.NE.AND UP0, UPT, UR4, URZ, UPT ;  /* 0x000000ff0400728c */ /* 0x000fe4000bf05270 */
[----:B------:R-:W-:Y:S02]  /*1270*/  ULOP3.LUT UR4, UR63, 0x2, URZ, 0x3c, !UPT ;  /* 0x000000023f047892 */ /* 0x000fe4000f8e3cff */
[----:B------:R-:W-:-:S04]  /*1280*/  UISETP.GT.U32.AND UP2, UPT, UR63, 0x1, UP0 ;  /* 0x000000013f00788c */ /* 0x000fc80008744070 */
[----:B------:R-:W-:Y:S02]  /*1290*/  USEL UR8, URZ, 0x1, UP2 ;  /* 0x00000001ff087887 */ /* 0x000fe40009000000 */
[----:B------:R-:W-:Y:S02]  /*12a0*/  USEL UR7, URZ, 0x2, UP2 ;  /* 0x00000002ff077887 */ /* 0x000fe40009000000 */
[----:B------:R-:W-:Y:S02]  /*12b0*/  UISETP.GT.U32.AND UP2, UPT, UR4, 0x1, UP0 ;  /* 0x000000010400788c */ /* 0x000fe40008744070 */
[----:B------:R-:W-:Y:S02]  /*12c0*/  ULOP3.LUT UR4, UR63, 0x6, URZ, 0x3c, !UPT ;  /* 0x000000063f047892 */ /* 0x000fe4000f8e3cff */
[----:B------:R-:W-:Y:S02]  /*12d0*/  USEL UR6, URZ, 0x4, UP2 ;  /* 0x00000004ff067887 */ /* 0x000fe40009000000 */
[----:B------:R-:W-:-:S02]  /*12e0*/  USEL UR9, URZ, 0x8, UP2 ;  /* 0x00000008ff097887 */ /* 0x000fc40009000000 */
[----:B------:R-:W-:Y:S02]  /*12f0*/  UISETP.GT.U32.AND UP2, UPT, UR5, 0x1, UP0 ;  /* 0x000000010500788c */ /* 0x000fe40008744070 */
[----:B------:R-:W-:Y:S02]  /*1300*/  UISETP.GT.U32.AND UP0, UPT, UR4, 0x1, UP0 ;  /* 0x000000010400788c */ /* 0x000fe40008704070 */
[----:B------:R-:W-:Y:S02]  /*1310*/  USEL UR4, URZ, 0x10, UP2 ;  /* 0x00000010ff047887 */ /* 0x000fe40009000000 */
[----:B------:R-:W-:Y:S02]  /*1320*/  UIADD3 UR5, UPT, UPT, UR6, UR7, UR8 ;  /* 0x0000000706057290 */ /* 0x000fe4000fffe008 */
[----:B------:R-:W-:Y:S02]  /*1330*/  USEL UR7, URZ, 0x40, UP0 ;  /* 0x00000040ff077887 */ /* 0x000fe40008000000 */
[----:B------:R-:W-:-:S02]  /*1340*/  USEL UR8, URZ, 0x20, UP2 ;  /* 0x00000020ff087887 */ /* 0x000fc40009000000 */
[----:B------:R-:W-:Y:S02]  /*1350*/  UIADD3 UR5, UPT, UPT, UR4, UR5, UR9 ;  /* 0x0000000504057290 */ /* 0x000fe4000fffe009 */
[----:B------:R-:W-:Y:S02]  /*1360*/  ULOP3.LUT UR4, UR63, 0xfffffffe, URZ, 0xc0, !UPT ;  /* 0xfffffffe3f047892 */ /* 0x000fe4000f8ec0ff */
[----:B------:R-:W-:Y:S02]  /*1370*/  USEL UR6, URZ, 0x80, UP0 ;  /* 0x00000080ff067887 */ /* 0x000fe40008000000 */
[----:B------:R-:W-:-:S03]  /*1380*/  UIADD3 UR5, UPT, UPT, UR7, UR5, UR8 ;  /* 0x0000000507057290 */ /* 0x000fc6000fffe008 */
[----:B------:R-:W-:Y:S01]  /*1390*/  UMOV UR7, 0x3 ;  /* 0x0000000300077882 */ /* 0x000fe20000000000 */
[----:B------:R-:W-:Y:S02]  /*13a0*/  UIADD3 UR5, UPT, UPT, UR5, UR6, URZ ;  /* 0x0000000605057290 */ /* 0x000fe4000fffe0ff */
[----:B------:R-:W-:-:S04]  /*13b0*/  USHF.L.U32 UR4, UR7, UR4, URZ ;  /* 0x0000000407047299 */ /* 0x000fc800080006ff */
[----:B------:R-:W-:Y:S02]  /*13c0*/  MOV R3, UR5 ;  /* 0x0000000500037c02 */ /* 0x000fe40008000f00 */
[----:B------:R-:W-:-:S07]  /*13d0*/  IMAD.U32 R2, RZ, RZ, UR4 ;  /* 0x00000004ff027e24 */ /* 0x000fce000f8e00ff */
.L_x_18:
[----:B------:R-:W1:Y:S01]  /*13e0*/  S2UR UR36, SR_CTAID.Z ;  /* 0x00000000002479c3 */ /* 0x000e620000002700 */
[----:B------:R-:W-:Y:S01]  /*13f0*/  UISETP.GE.AND UP0, UPT, UR19, 0x1, UPT ;  /* 0x000000011300788c */ /* 0x000fe2000bf06270 */
[----:B------:R-:W-:-:S08]  /*1400*/  UMOV UR25, 0x55 ;  /* 0x0000005500197882 */ /* 0x000fd00000000000 */
[----:B------:R-:W-:Y:S05]  /*1410*/  BRA.U !UP0, `(.L_x_19) ;  /* 0x0000000108d07547 */ /* 0x000fea000b800000 */
[----:B------:R-:W2:Y:S01]  /*1420*/  LDCU.128 UR12, c[0x0][0xb10] ;  /* 0x00016200ff0c77ac */ /* 0x000ea20008000c00 */
[----:B------:R-:W3:Y:S01]  /*1430*/  LDCU UR6, c[0x0][0x370] ;  /* 0x00006e00ff0677ac */ /* 0x000ee20008000800 */
[----:B------:R-:W4:Y:S01]  /*1440*/  LDCU UR7, c[0x0][0x374] ;  /* 0x00006e80ff0777ac */ /* 0x000f220008000800 */
[----:B------:R-:W1:Y:S01]  /*1450*/  LDCU UR20, c[0x0][0xb0c] ;  /* 0x00016180ff1477ac */ /* 0x000e620008000800 */
[----:B------:R-:W1:Y:S01]  /*1460*/  LDCU UR21, c[0x0][0xb20] ;  /* 0x00016400ff1577ac */ /* 0x000e620008000800 */
[----:B------:R-:W1:Y:S01]  /*1470*/  LDCU.64 UR8, c[0x0][0xb28] ;  /* 0x00016500ff0877ac */ /* 0x000e620008000a00 */
[----:B--2---:R-:W-:Y:S02]  /*1480*/  UISETP.NE.AND UP3, UPT, UR14, 0x1, UPT ;  /* 0x000000010e00788c */ /* 0x004fe4000bf65270 */
[----:B----4-:R-:W-:Y:S02]  /*1490*/  UIMAD.WIDE.U32 UR10, UR7, UR15, URZ ;  /* 0x0000000f070a72a5 */ /* 0x010fe4000f8e00ff */
[----:B---3--:R-:W-:-:S02]  /*14a0*/  UIMAD.WIDE.U32 UR16, UR6, UR12, URZ ;  /* 0x0000000c061072a5 */ /* 0x008fc4000f8e00ff */
[----:B-1----:R-:W-:Y:S02]  /*14b0*/  UISETP.NE.AND UP0, UPT, UR20, 0x1, UPT ;  /* 0x000000011400788c */ /* 0x002fe4000bf05270 */
[----:B------:R-:W-:Y:S01]  /*14c0*/  UIMAD.WIDE.U32 UR4, UR31, UR12, URZ ;  /* 0x0000000c1f0472a5 */ /* 0x000fe2000f8e00ff */
[----:B------:R-:W-:Y:S02]  /*14d0*/  UMOV UR10, UR11 ;  /* 0x0000000b000a7c82 */ /* 0x000fe40008000000 */
[----:B------:R-:W-:Y:S01]  /*14e0*/  UMOV UR16, UR17 ;  /* 0x0000001100107c82 */ /* 0x000fe20008000000 */
[----:B------:R-:W-:Y:S02]  /*14f0*/  @UP3 USHF.R.U32.HI UR7, URZ, UR21, UR10 ;  /* 0x00000015ff073299 */ /* 0x000fe4000801160a */
[----:B------:R-:W-:Y:S02]  /*1500*/  UISETP.NE.AND UP2, UPT, UR19, 0x1, UPT ;  /* 0x000000011300788c */ /* 0x000fe4000bf45270 */
[----:B------:R-:W-:-:S02]  /*1510*/  USHF.R.U32.HI UR5, URZ, UR13, UR5 ;  /* 0x0000000dff057299 */ /* 0x000fc40008011605 */
[----:B------:R-:W-:Y:S02]  /*1520*/  @UP0 USHF.R.U32.HI UR6, URZ, UR13, UR16 ;  /* 0x0000000dff060299 */ /* 0x000fe40008011610 */
[----:B------:R-:W-:Y:S02]  /*1530*/  UIMAD.WIDE.U32 UR12, UR30, UR15, URZ ;  /* 0x0000000f1e0c72a5 */ /* 0x000fe4000f8e00ff */
[----:B------:R-:W-:Y:S02]  /*1540*/  UIMAD.WIDE.U32 UR10, UR7, UR8, URZ ;  /* 0x00000008070a72a5 */ /* 0x000fe4000f8e00ff */
[----:B------:R-:W-:Y:S02]  /*1550*/  UIMAD.WIDE.U32 UR16, UR6, UR8, URZ ;  /* 0x00000008061072a5 */ /* 0x000fe4000f8e00ff */
[----:B------:R-:W-:Y:S01]  /*1560*/  USEL UR5, UR31, UR5, !UP0 ;  /* 0x000000051f057287 */ /* 0x000fe2000c000000 */
[----:B------:R-:W-:Y:S02]  /*1570*/  UMOV UR4, UR13 ;  /* 0x0000000d00047c82 */ /* 0x000fe40008000000 */
[----:B------:R-:W-:Y:S01]  /*1580*/  UMOV UR10, UR11 ;  /* 0x0000000b000a7c82 */ /* 0x000fe20008000000 */
[----:B------:R-:W-:-:S02]  /*1590*/  USHF.R.U32.HI UR4, URZ, UR21, UR4 ;  /* 0x00000015ff047299 */ /* 0x000fc40008011604 */
[----:B------:R-:W-:Y:S01]  /*15a0*/  @UP2 USHF.R.U32.HI UR7, URZ, UR9, UR10 ;  /* 0x00000009ff072299 */ /* 0x000fe2000801160a */
[----:B------:R-:W-:Y:S01]  /*15b0*/  UMOV UR16, UR17 ;  /* 0x0000001100107c82 */ /* 0x000fe20008000000 */
[----:B------:R-:W-:Y:S02]  /*15c0*/  USEL UR4, UR30, UR4, !UP3 ;  /* 0x000000041e047287 */ /* 0x000fe4000d800000 */
[----:B------:R-:W-:Y:S02]  /*15d0*/  @UP2 USHF.R.U32.HI UR6, URZ, UR9, UR16 ;  /* 0x00000009ff062299 */ /* 0x000fe40008011610 */
[----:B------:R-:W-:Y:S02]  /*15e0*/  UIMAD UR7, UR7, UR19, URZ ;  /* 0x00000013070772a4 */ /* 0x000fe4000f8e02ff */
[----:B------:R-:W-:Y:S02]  /*15f0*/  UIMAD UR12, UR6, UR19, URZ ;  /* 0x00000013060c72a4 */ /* 0x000fe4000f8e02ff */
[----:B------:R-:W-:-:S02]  /*1600*/  UISETP.GE.AND UP0, UPT, UR4, UR7, UPT ;  /* 0x000000070400728c */ /* 0x000fc4000bf06270 */
[----:B------:R-:W-:Y:S02]  /*1610*/  UIMAD.WIDE.U32 UR10, UR4, UR8, URZ ;  /* 0x00000008040a72a5 */ /* 0x000fe4000f8e00ff */
[----:B------:R-:W-:Y:S02]  /*1620*/  UISETP.GE.OR UP0, UPT, UR5, UR12, UP0 ;  /* 0x0000000c0500728c */ /* 0x000fe40008706670 */
[----:B------:R-:W-:Y:S02]  /*1630*/  UIMAD.WIDE.U32 UR12, UR5, UR8, URZ ;  /* 0x00000008050c72a5 */ /* 0x000fe4000f8e00ff */
[----:B------:R-:W-:Y:S01]  /*1640*/  UIADD3 UR10, UPT, UPT, -UR4, URZ, URZ ;  /* 0x000000ff040a7290 */ /* 0x000fe2000fffe1ff */
[----:B------:R-:W-:Y:S01]  /*1650*/  UMOV UR8, UR11 ;  /* 0x0000000b00087c82 */ /* 0x000fe20008000000 */
[----:B------:R-:W-:Y:S02]  /*1660*/  UIADD3 UR11, UPT, UPT, -UR5, URZ, URZ ;  /* 0x000000ff050b7290 */ /* 0x000fe4000fffe1ff */
[----:B------:R-:W-:-:S03]  /*1670*/  USHF.R.U32.HI UR8, URZ, UR9, UR8 ;  /* 0x00000009ff087299 */ /* 0x000fc60008011608 */
[----:B------:R-:W-:Y:S01]  /*1680*/  @!UP0 UMOV UR7, UR13 ;  /* 0x0000000d00078c82 */ /* 0x000fe20008000000 */
[----:B------:R-:W-:Y:S02]  /*1690*/  UIMAD UR30, UR14, UR10, UR30 ;  /* 0x0000000a0e1e72a4 */ /* 0x000fe4000f8e021e */
[----:B------:R-:W-:Y:S02]  /*16a0*/  USEL UR8, UR4, UR8, !UP2 ;  /* 0x0000000804087287 */ /* 0x000fe4000d000000 */
[----:B------:R-:W-:Y:S02]  /*16b0*/  @!UP0 USHF.R.U32.HI UR7, URZ, UR9, UR7 ;  /* 0x00000009ff078299 */ /* 0x000fe40008011607 */
[----:B------:R-:W-:Y:S02]  /*16c0*/  UIADD3 UR9, UPT, UPT, -UR8, URZ, URZ ;  /* 0x000000ff08097290 */ /* 0x000fe4000fffe1ff */
[----:B------:R-:W-:Y:S02]  /*16d0*/  @!UP0 USEL UR7, UR5, UR7, !UP2 ;  /* 0x0000000705078287 */ /* 0x000fe4000d000000 */
[----:B------:R-:W-:-:S02]  /*16e0*/  UIMAD UR9, UR19, UR9, UR4 ;  /* 0x00000009130972a4 */ /* 0x000fc4000f8e0204 */
[----:B------:R-:W-:Y:S02]  /*16f0*/  @!UP0 UIADD3 UR8, UPT, UPT, UR8, -UR7, URZ ;  /* 0x8000000708088290 */ /* 0x000fe4000fffe0ff */
[----:B------:R-:W-:Y:S02]  /*1700*/  @!UP0 UIMAD UR6, UR9, UR6, UR7 ;  /* 0x00000006090682a4 */ /* 0x000fe4000f8e0207 */
[----:B------:R-:W-:Y:S02]  /*1710*/  @!UP0 UIMAD UR4, UR8, UR19, UR5 ;  /* 0x00000013080482a4 */ /* 0x000fe4000f8e0205 */
[----:B------:R-:W-:Y:S02]  /*1720*/  UIMAD UR31, UR20, UR11, UR31 ;  /* 0x0000000b141f72a4 */ /* 0x000fe4000f8e021f */
[----:B------:R-:W-:Y:S01]  /*1730*/  UIMAD UR30, UR4, UR14, UR30 ;  /* 0x0000000e041e72a4 */ /* 0x000fe2000f8e021e */
[----:B------:R-:W-:Y:S02]  /*1740*/  @!UP0 UMOV UR5, UR6 ;  /* 0x0000000600058c82 */ /* 0x000fe40008000000 */
[----:B------:R-:W-:-:S12]  /*1750*/  UIMAD UR31, UR5, UR20, UR31 ;  /* 0x00000014051f72a4 */ /* 0x000fd8000f8e021f */
.L_x_19:
[----:B------:R-:W-:Y:S02]  /*1760*/  UISETP.NE.AND UP2, UPT, UR24, 0x1, UPT ;  /* 0x000000011800788c */ /* 0x000fe4000bf45270 */
[----:B------:R-:W-:Y:S02]  /*1770*/  ULOP3.LUT UR22, UR22, 0xffff, URZ, 0xc0, !UPT ;  /* 0x0000ffff16167892 */ /* 0x000fe4000f8ec0ff */
[----:B------:R-:W-:Y:S02]  /*1780*/  UISETP.NE.AND UP0, UPT, UR18, 0x2, UPT ;  /* 0x000000021200788c */ /* 0x000fe4000bf05270 */
[----:B------:R-:W-:Y:S02]  /*1790*/  ULOP3.LUT UR23, UR23, 0x1800, URZ, 0xc0, !UPT ;  /* 0x0000180017177892 */ /* 0x000fe4000f8ec0ff */
[----:B------:R-:W-:Y:S02]  /*17a0*/  ULOP3.LUT UR47, UR47, 0x40, URZ, 0xc0, !UPT ;  /* 0x000000402f2f7892 */ /* 0x000fe4000f8ec0ff */
[----:B------:R-:W-:Y:S01]  /*17b0*/  USHF.L.U32 UR22, UR25, UR22, URZ ;  /* 0x0000001619167299 */ /* 0x000fe200080006ff */
[----:B------:R-:W-:Y:S11]  /*17c0*/  BRA.U UP2, `(.L_x_20) ;  /* 0x0000000102407547 */ /* 0x000ff6000b800000 */
[----:B------:R-:W2:Y:S01]  /*17d0*/  LDCU.128 UR8, c[0x0][0xb10] ;  /* 0x00016200ff0877ac */ /* 0x000ea20008000c00 */
[----:B------:R-:W3:Y:S01]  /*17e0*/  LDCU UR12, c[0x0][0xb0c] ;  /* 0x00016180ff0c77ac */ /* 0x000ee20008000800 */
[----:B------:R-:W4:Y:S01]  /*17f0*/  LDCU UR13, c[0x0][0xb20] ;  /* 0x00016400ff0d77ac */ /* 0x000f220008000800 */
[----:B--2---:R-:W-:Y:S02]  /*1800*/  UIMAD.WIDE.U32 UR4, UR31, UR8, URZ ;  /* 0x000000081f0472a5 */ /* 0x004fe4000f8e00ff */
[----:B------:R-:W-:Y:S02]  /*1810*/  UIMAD.WIDE.U32 UR6, UR30, UR11, URZ ;  /* 0x0000000b1e0672a5 */ /* 0x000fe4000f8e00ff */
[----:B---3--:R-:W-:Y:S02]  /*1820*/  UISETP.NE.AND UP2, UPT, UR12, 0x1, UPT ;  /* 0x000000010c00788c */ /* 0x008fe4000bf45270 */
[----:B------:R-:W-:-:S03]  /*1830*/  USHF.R.U32.HI UR5, URZ, UR9, UR5 ;  /* 0x00000009ff057299 */ /* 0x000fc60008011605 */
[----:B------:R-:W-:Y:S01]  /*1840*/  UMOV UR4, UR7 ;  /* 0x0000000700047c82 */ /* 0x000fe20008000000 */
[----:B------:R-:W-:Y:S02]  /*1850*/  USEL UR5, UR31, UR5, !UP2 ;  /* 0x000000051f057287 */ /* 0x000fe4000d000000 */
[----:B------:R-:W-:Y:S02]  /*1860*/  UISETP.NE.AND UP2, UPT, UR10, 0x1, UPT ;  /* 0x000000010a00788c */ /* 0x000fe4000bf45270 */
[----:B----4-:R-:W-:-:S04]  /*1870*/  USHF.R.U32.HI UR4, URZ, UR13, UR4 ;  /* 0x0000000dff047299 */ /* 0x010fc80008011604 */
[----:B------:R-:W-:-:S04]  /*1880*/  USEL UR4, UR30, UR4, !UP2 ;  /* 0x000000041e047287 */ /* 0x000fc8000d000000 */
[----:B------:R-:W-:Y:S02]  /*1890*/  UIADD3 UR6, UPT, UPT, UR5, -UR4, URZ ;  /* 0x8000000405067290 */ /* 0x000fe4000fffe0ff */
[----:B------:R-:W-:Y:S02]  /*18a0*/  UIADD3 UR4, UPT, UPT, -UR5, UR4, URZ ;  /* 0x0000000405047290 */ /* 0x000fe4000fffe1ff */
[----:B------:R-:W-:Y:S02]  /*18b0*/  UIMAD UR30, UR6, UR10, UR30 ;  /* 0x0000000a061e72a4 */ /* 0x000fe4000f8e021e */
[----:B------:R-:W-:-:S12]  /*18c0*/  UIMAD UR31, UR4, UR12, UR31 ;  /* 0x0000000c041f72a4 */ /* 0x000fd8000f8e021f */
.L_x_20:
[----:B------:R-:W-:Y:S05]  /*18d0*/  BRA.U !UP6, `(.L_x_21) ;  /* 0x000000010e0c7547 */ /* 0x000fea000b800000 */
[----:B------:R-:W-:Y:S01]  /*18e0*/  UCGABAR_WAIT ;  /* 0x0000000000007dc7 */ /* 0x000fe20008000000 */
[----:B------:R-:W-:Y:S01]  /*18f0*/  CCTL.IVALL ;  /* 0x00000000ff00798f */ /* 0x000fe20002000000 */
[----:B------:R-:W-:Y:S05]  /*1900*/  BRA `(.L_x_22) ;  /* 0x0000000000047947 */ /* 0x000fea0003800000 */
.L_x_21:
[----:B------:R-:W-:Y:S06]  /*1910*/  BAR.SYNC.DEFER_BLOCKING 0x0 ;  /* 0x0000000000007b1d */ /* 0x000fec0000010000 */
.L_x_22:
[----:B------:R-:W-:Y:S05]  /*1920*/  BRA.U UP0, `(.L_x_23) ;  /* 0x00000019001c7547 */ /* 0x000fea000b800000 */
[----:B------:R-:W2:Y:S01]  /*1930*/  LDCU UR6, c[0x0][0x38c] ;  /* 0x00007180ff0677ac */ /* 0x000ea20008000800 */
[----:B------:R-:W-:Y:S01]  /*1940*/  PLOP3.LUT P1, PT, PT, PT, UP4, 0x80, 0x8 ;  /* 0x000000000008781c */ /* 0x000fe20003f2f048 */
[----:B------:R-:W-:Y:S01]  /*1950*/  IMAD.MOV.U32 R12, RZ, RZ, 0x1 ;  /* 0x00000001ff0c7424 */ /* 0x000fe200078e00ff */
[----:B------:R-:W-:Y:S02]  /*1960*/  ISETP.NE.AND P2, PT, R0, RZ, P3 ;  /* 0x000000ff0000720c */ /* 0x000fe40001f45270 */
[----:B------:R-:W-:Y:S02]  /*1970*/  CS2R R10, SRZ ;  /* 0x00000000000a7805 */ /* 0x000fe4000001ff00 */
[----:B------:R-:W-:Y:S01]  /*1980*/  PLOP3.LUT P1, PT, P1, PT, PT, 0x8, 0x80 ;  /* 0x000000000080781c */ /* 0x000fe20000f2e170 */
[----:B------:R-:W-:Y:S01]  /*1990*/  IMAD.MOV.U32 R9, RZ, RZ, RZ ;  /* 0x000000ffff097224 */ /* 0x000fe200078e00ff */
[----:B------:R-:W3:Y:S01]  /*19a0*/  LDCU UR39, c[0x0][0x370] ;  /* 0x00006e00ff2777ac */ /* 0x000ee20008000800 */
[----:B------:R-:W-:Y:S01]  /*19b0*/  IMAD.MOV.U32 R8, RZ, RZ, 0x1 ;  /* 0x00000001ff087424 */ /* 0x000fe200078e00ff */
[----:B------:R-:W4:Y:S01]  /*19c0*/  LDCU.64 UR26, c[0x0][0x348] ;  /* 0x00006900ff1a77ac */ /* 0x000f220008000a00 */
[----:B------:R-:W-:Y:S01]  /*19d0*/  ULEA.HI UR44, UR23, UR47, URZ, 0x19 ;  /* 0x0000002f172c7291 */ /* 0x000fe2000f8fc8ff */
[----:B------:R-:W1:Y:S01]  /*19e0*/  LDCU UR38, c[0x0][0x374] ;  /* 0x00006e80ff2677ac */ /* 0x000e620008000800 */
[----:B--2---:R-:W-:-:S02]  /*19f0*/  UIADD3 UR5, UPT, UPT, UR6, 0x7f, URZ ;  /* 0x0000007f06057890 */ /* 0x004fc4000fffe0ff */
[----:B------:R-:W-:Y:S02]  /*1a00*/  UIADD3 UR48, UPT, UPT, UR6, 0xfe, URZ ;  /* 0x000000fe06307890 */ /* 0x000fe4000fffe0ff */
[----:B------:R-:W-:Y:S01]  /*1a10*/  USHF.R.S32.HI UR4, URZ, 0x1f, UR5 ;  /* 0x0000001fff047899 */ /* 0x000fe20008011405 */
[----:B------:R-:W-:-:S03]  /*1a20*/  UMOV UR7, URZ ;  /* 0x000000ff00077c82 */ /* 0x000fc60008000000 */
[----:B------:R-:W-:Y:S02]  /*1a30*/  ULEA.HI UR4, UR4, UR5, URZ, 0x7 ;  /* 0x0000000504047291 */ /* 0x000fe4000f8f38ff */
[----:B------:R-:W-:Y:S02]  /*1a40*/  UIADD3 UR5, UPT, UPT, UR6, -0x1, URZ ;  /* 0xffffffff06057890 */ /* 0x000fe4000fffe0ff */
[----:B------:R-:W-:Y:S02]  /*1a50*/  USHF.R.S32.HI UR41, URZ, 0x7, UR4 ;  /* 0x00000007ff297899 */ /* 0x000fe40008011404 */
[----:B------:R-:W-:Y:S02]  /*1a60*/  UISETP.GE.U32.AND UP1, UPT, UR5, -0xff, UPT ;  /* 0xffffff010500788c */ /* 0x000fe4000bf26070 */
[----:B------:R-:W-:-:S04]  /*1a70*/  UISETP.LT.U32.AND UP0, UPT, UR41, 0xd, UPT ;  /* 0x0000000d2900788c */ /* 0x000fc8000bf01070 */
[----:B------:R-:W-:Y:S02]  /*1a80*/  USEL UR40, UR41, 0xd, UP0 ;  /* 0x0000000d29287887 */ /* 0x000fe40008000000 */
[----:B------:R-:W-:Y:S02]  /*1a90*/  UISETP.NE.AND UP0, UPT, UR18, URZ, UPT ;  /* 0x000000ff1200728c */ /* 0x000fe4000bf05270 */
[----:B------:R-:W-:Y:S02]  /*1aa0*/  UIADD3 UR4, UPT, UPT, UR40, -0x1, URZ ;  /* 0xffffffff28047890 */ /* 0x000fe4000fffe0ff */
[----:B------:R-:W-:Y:S02]  /*1ab0*/  @UP1 UIADD3 UR4, UPT, UPT, UR40, URZ, URZ ;  /* 0x000000ff28041290 */ /* 0x000fe4000fffe0ff */
[----:B------:R-:W-:Y:S02]  /*1ac0*/  USEL UR24, UR43, 0x2, UP0 ;  /* 0x000000022b187887 */ /* 0x000fe40008000000 */
[----:B------:R-:W-:-:S02]  /*1ad0*/  UIADD3 UR45, UPT, UPT, UR41, -UR40, URZ ;  /* 0x80000028292d7290 */ /* 0x000fc4000fffe0ff */
[----:B------:R-:W-:Y:S02]  /*1ae0*/  UIADD3 UR28, UPT, UPT, UR4, 0x1, URZ ;  /* 0x00000001041c7890 */ /* 0x000fe4000fffe0ff */
[----:B-1-34-:R-:W-:-:S12]  /*1af0*/  UIADD3 UR43, UPT, UPT, -UR4, URZ, URZ ;  /* 0x000000ff042b7290 */ /* 0x01afd8000fffe1ff */
.L_x_43:
[----:B------:R-:W-:Y:S01]  /*1b00*/  UISETP.NE.AND UP0, UPT, UR46, URZ, UPT ;  /* 0x000000ff2e00728c */ /* 0x000fe2000bf05270 */
[----:B-1----:R-:W1:Y:S08]  /*1b10*/  S2UR UR46, SR_CgaCtaId ;  /* 0x00000000002e79c3 */ /* 0x002e700000008800 */
[----:B------:R-:W-:Y:S05]  /*1b20*/  BRA.U UP0, `(.L_x_24) ;  /* 0x0000000100347547 */ /* 0x000fea000b800000 */
[----:B------:R-:W2:Y:S01]  /*1b30*/  S2R R0, SR_CgaCtaId ;  /* 0x0000000000007919 */ /* 0x000ea20000008800 */
[----:B------:R-:W-:Y:S02]  /*1b40*/  MOV R3, 0x400 ;  /* 0x0000040000037802 */ /* 0x000fe40000000f00 */
[----:B------:R-:W-:Y:S02]  /*1b50*/  SHF.L.U32 R2, R8, 0x1f, RZ ;  /* 0x0000001f08027819 */ /* 0x000fe400000006ff */
[----:B--2---:R-:W-:-:S05]  /*1b60*/  LEA R0, R0, R3, 0x18 ;  /* 0x0000000300007211 */ /* 0x004fca00078ec0ff */
[----:B------:R-:W-:-:S04]  /*1b70*/  IMAD R3, R9, 0x8, R0 ;  /* 0x0000000809037824 */ /* 0x000fc800078e0200 */
[----:B------:R-:W2:Y:S02]  /*1b80*/  SYNCS.PHASECHK.TRANS64.TRYWAIT P0, [R3+URZ+0x170], R2 ;  /* 0x00017002030075a7 */ /* 0x000ea400080011ff */
[----:B--2---:R-:W-:Y:S05]  /*1b90*/  @!P0 BRA `(.L_x_25) ;  /* 0x0000006800c08947 */ /* 0x004fea0003800000 */
.L_x_133:
[----:B------:R-:W-:Y:S01]  /*1ba0*/  VIADD R9, R9, 0x1 ;  /* 0x0000000109097836 */ /* 0x000fe20000000000 */
[----:B------:R2:W-:Y:S04]  /*1bb0*/  SYNCS.ARRIVE.TRANS64.A1T0 RZ, [R3+URZ+0x160], RZ ;  /* 0x000160ff03ff79a7 */ /* 0x0005e800081000ff */
[----:B------:R-:W-:-:S04]  /*1bc0*/  ISETP.NE.AND P0, PT, R9, 0x2, PT ;  /* 0x000000020900780c */ /* 0x000fc80003f05270 */
[----:B------:R-:W-:Y:S02]  /*1bd0*/  SEL R9, R9, RZ, P0 ;  /* 0x000000ff09097207 */ /* 0x000fe40000000000 */
[----:B--2---:R-:W-:-:S04]  /*1be0*/  SEL R3, RZ, 0x1, P0 ;  /* 0x00000001ff037807 */ /* 0x004fc80000000000 */
[----:B------:R-:W-:-:S07]  /*1bf0*/  LOP3.LUT R8, R8, R3, RZ, 0x3c, !PT ;  /* 0x0000000308087212 */ /* 0x000fce00078e3cff */
.L_x_24:
[----:B------:R-:W-:Y:S01]  /*1c00*/  UMOV UR6, 0x400 ;  /* 0x0000040000067882 */ /* 0x000fe20000000000 */
[----:B------:R-:W-:Y:S01]  /*1c10*/  UISETP.GE.U32.AND UP0, UPT, UR48, 0xff, UPT ;  /* 0x000000ff3000788c */ /* 0x000fe2000bf06070 */
[----:B------:R-:W-:Y:S01]  /*1c20*/  SHF.L.U32 R0, R12, 0x1f, RZ ;  /* 0x0000001f0c007819 */ /* 0x000fe200000006ff */
[----:B-1----:R-:W-:Y:S02]  /*1c30*/  ULEA UR6, UR46, UR6, 0x18 ;  /* 0x000000062e067291 */ /* 0x002fe4000f8ec0ff */
[----:B------:R-:W-:Y:S02]  /*1c40*/  ULEA UR11, UR30, UR44, 0x7 ;  /* 0x0000002c1e0b7291 */ /* 0x000fe4000f8e38ff */
[----:B------:R-:W-:Y:S01]  /*1c50*/  ULEA UR4, UR7, UR6, 0x3 ;  /* 0x0000000607047291 */ /* 0x000fe2000f8e18ff */
[----:B------:R-:W-:-:S08]  /*1c60*/  UMOV UR13, URZ ;  /* 0x000000ff000d7c82 */ /* 0x000fd00008000000 */
[----:B------:R1:W2:Y:S01]  /*1c70*/  SYNCS.PHASECHK.TRANS64.TRYWAIT P0, [UR4+0x68], R0 ;  /* 0x00006800ff0075a7 */ /* 0x0002a20008001104 */
[----:B------:R-:W-:-:S04]  /*1c80*/  ULEA.HI UR4, UR31, UR31, URZ, 0x1 ;  /* 0x0000001f1f047291 */ /* 0x000fc8000f8f08ff */
[----:B------:R-:W-:-:S04]  /*1c90*/  USHF.L.U32 UR4, UR4, 0x6, URZ ;  /* 0x0000000604047899 */ /* 0x000fc800080006ff */
[----:B------:R-:W-:Y:S01]  /*1ca0*/  ULOP3.LUT UR35, UR47, 0xffffff80, UR4, 0xf8, !UPT ;  /* 0xffffff802f237892 */ /* 0x000fe2000f8ef804 */
[----:B------:R-:W-:Y:S11]  /*1cb0*/  BRA.U !UP0, `(.L_x_26) ;  /* 0x0000000108c47547 */ /* 0x000ff6000b800000 */
[----:B------:R-:W-:Y:S01]  /*1cc0*/  UMOV UR16, UR43 ;  /* 0x0000002b00107c82 */ /* 0x000fe20008000000 */
[----:B------:R-:W-:Y:S01]  /*1cd0*/  UMOV UR4, UR7 ;  /* 0x0000000700047c82 */ /* 0x000fe20008000000 */
[----:B------:R-:W-:-:S05]  /*1ce0*/  UMOV UR34, URZ ;  /* 0x000000ff00227c82 */ /* 0x000fca0008000000 */
.L_x_32:
[----:B------:R-:W-:Y:S01]  /*1cf0*/  ULEA UR33, UR4, UR6, 0x3 ;  /* 0x0000000604217291 */ /* 0x000fe2000f8e18ff */
[----:B------:R-:W-:Y:S01]  /*1d00*/  @P3 MOV R2, 0x8000 ;  /* 0x0000800000023802 */ /* 0x000fe20000000f00 */
[----:B--234-:R-:W-:Y:S10]  /*1d10*/  @P0 BRA `(.L_x_27) ;  /* 0x00000000000c0947 */ /* 0x01cff40003800000 */
[----:B------:R-:W-:-:S04]  /*1d20*/  SHF.L.U32 R3, R12, 0x1f, RZ ;  /* 0x0000001f0c037819 */ /* 0x000fc800000006ff */
[----:B------:R-:W2:Y:S02]  /*1d30*/  SYNCS.PHASECHK.TRANS64.TRYWAIT P0, [UR33+0x68], R3 ;  /* 0x00006803ff0075a7 */ /* 0x000ea40008001121 */
[----:B--2---:R-:W-:Y:S05]  /*1d40*/  @!P0 BRA `(.L_x_28) ;  /* 0x0000006800688947 */ /* 0x004fea0003800000 */
.L_x_27:
[----:B------:R2:W-:Y:S01]  /*1d50*/  @P3 SYNCS.ARRIVE.TRANS64 RZ, [UR33], R2 ;  /* 0x00000002ffff39a7 */ /* 0x0005e20008000021 */
[----:B------:R-:W-:Y:S02]  /*1d60*/  ULOP3.LUT UR5, UR24, 0x2, URZ, 0xfc, !UPT ;  /* 0x0000000218057892 */ /* 0x000fe4000f8efcff */
[----:B------:R-:W-:Y:S02]  /*1d70*/  UIADD3 UR16, UPT, UPT, UR16, 0x1, URZ ;  /* 0x0000000110107890 */ /* 0x000fe4000fffe0ff */
[----:B------:R-:W-:Y:S02]  /*1d80*/  UISETP.NE.AND UP0, UPT, UR5, 0x2, UPT ;  /* 0x000000020500788c */ /* 0x000fe4000bf05270 */
[----:B------:R-:W-:-:S07]  /*1d90*/  UISETP.NE.AND UP2, UPT, UR16, 0x1, UPT ;  /* 0x000000011000788c */ /* 0x000fce000bf45270 */
[----:B------:R-:W-:Y:S05]  /*1da0*/  BRA.U UP0, `(.L_x_29) ;  /* 0x0000000100047547 */ /* 0x000fea000b800000 */
[----:B------:R-:W-:Y:S05]  /*1db0*/  BPT.TRAP 0x1 ;  /* 0x000000040000795c */ /* 0x000fea0000300000 */
.L_x_29:
[----:B------:R-:W-:Y:S04]  /*1dc0*/  BSSY.RECONVERGENT B0, `(.L_x_30) ;  /* 0x0000003000007945 */ /* 0x000fe80003800200 */
[----:B------:R-:W-:Y:S05]  /*1dd0*/  @!P2 BRA `(.L_x_31) ;  /* 0x000000000004a947 */ /* 0x000fea0003800000 */
[----:B------:R-:W-:Y:S05]  /*1de0*/  BPT.TRAP 0x1 ;  /* 0x000000040000795c */ /* 0x000fea0000300000 */
.L_x_31:
[----:B------:R-:W-:Y:S05]  /*1df0*/  BSYNC.RECONVERGENT B0 ;  /* 0x0000000000007941 */ /* 0x000fea0003800200 */
.L_x_30:
[----:B------:R-:W-:Y:S02]  /*1e00*/  UIADD3 UR5, UPT, UPT, UR4, 0x1, URZ ;  /* 0x0000000104057890 */ /* 0x000fe4000fffe0ff */
[----:B------:R-:W-:Y:S02]  /*1e10*/  USHF.L.U32 UR32, UR4, 0xd, URZ ;  /* 0x0000000d04207899 */ /* 0x000fe400080006ff */
[----:B------:R-:W-:Y:S02]  /*1e20*/  UISETP.NE.AND UP0, UPT, UR5, 0xd, UPT ;  /* 0x0000000d0500788c */ /* 0x000fe4000bf05270 */
[----:B------:R-:W-:Y:S02]  /*1e30*/  UIADD3 UR14, UP1, UPT, UR26, 0x80, URZ ;  /* 0x000000801a0e7890 */ /* 0x000fe4000ff3e0ff */
[----:B------:R-:W-:Y:S02]  /*1e40*/  USEL UR8, URZ, 0x1, UP0 ;  /* 0x00000001ff087887 */ /* 0x000fe40008000000 */
[----:B------:R-:W-:-:S02]  /*1e50*/  USEL UR7, UR5, URZ, UP0 ;  /* 0x000000ff05077287 */ /* 0x000fc40008000000 */
[----:B------:R-:W-:Y:S02]  /*1e60*/  UIADD3 UR4, UP0, UPT, UR26, 0x180, URZ ;  /* 0x000001801a047890 */ /* 0x000fe4000ff1e0ff */
[----:B------:R-:W-:Y:S01]  /*1e70*/  ULEA UR5, UR7, UR6, 0x3 ;  /* 0x0000000607057291 */ /* 0x000fe2000f8e18ff */
[----:B------:R-:W-:Y:S01]  /*1e80*/  LOP3.LUT R12, R12, UR8, RZ, 0x3c, !PT ;  /* 0x000000080c0c7c12 */ /* 0x000fe2000f8e3cff */
[----:B------:R-:W-:Y:S02]  /*1e90*/  ULOP3.LUT UR8, UR32, UR23, URZ, 0xfc, !UPT ;  /* 0x0000001720087292 */ /* 0x000fe4000f8efcff */
[----:B------:R-:W-:Y:S01]  /*1ea0*/  ULOP3.LUT UR33, UR33, 0xfefffff8, URZ, 0xc0, !UPT ;  /* 0xfefffff821217892 */ /* 0x000fe2000f8ec0ff */
[----:B-1----:R-:W-:Y:S01]  /*1eb0*/  SHF.L.U32 R0, R12, 0x1f, RZ ;  /* 0x0000001f0c007819 */ /* 0x002fe200000006ff */
[----:B------:R-:W-:Y:S02]  /*1ec0*/  UIADD3.X UR15, UPT, UPT, URZ, UR27, URZ, UP1, !UPT ;  /* 0x0000001bff0f7290 */ /* 0x000fe40008ffe4ff */
[----:B------:R-:W-:Y:S01]  /*1ed0*/  UIADD3 UR32, UPT, UPT, UR6, 0x4300, UR32 ;  /* 0x0000430006207890 */ /* 0x000fe2000fffe020 */
[----:B------:R3:W4:Y:S01]  /*1ee0*/  SYNCS.PHASECHK.TRANS64.TRYWAIT P0, [UR5+0x68], R0 ;  /* 0x00006800ff0075a7 */ /* 0x0007220008001105 */
[----:B------:R-:W-:-:S02]  /*1ef0*/  UIADD3 UR8, UPT, UPT, UR6, 0x1e300, UR8 ;  /* 0x0001e30006087890 */ /* 0x000fc4000fffe008 */
[----:B------:R-:W-:Y:S02]  /*1f00*/  UIADD3.X UR5, UPT, UPT, URZ, UR27, URZ, UP0, !UPT ;  /* 0x0000001bff057290 */ /* 0x000fe400087fe4ff */
[----:B------:R-:W-:Y:S01]  /*1f10*/  UPRMT UR13, URZ, 0x5410, UR22 ;  /* 0x00005410ff0d7896 */ /* 0x000fe20008000016 */
[----:B------:R-:W-:Y:S01]  /*1f20*/  UMOV UR18, 0x0 ;  /* 0x0000000000127882 */ /* 0x000fe20000000000 */
[----:B------:R-:W-:Y:S01]  /*1f30*/  UMOV UR19, 0x10000000 ;  /* 0x1000000000137882 */ /* 0x000fe20000000000 */
[----:B------:R-:W-:Y:S01]  /*1f40*/  UMOV UR10, UR34 ;  /* 0x00000022000a7c82 */ /* 0x000fe20008000000 */
[----:B------:R-:W-:Y:S01]  /*1f50*/  UMOV UR12, UR36 ;  /* 0x00000024000c7c82 */ /* 0x000fe20008000000 */
[----:B------:R-:W-:Y:S01]  /*1f60*/  UMOV UR9, UR33 ;  /* 0x0000002100097c82 */ /* 0x000fe20008000000 */
[----:B------:R1:W-:Y:S03]  /*1f70*/  UTMALDG.3D.2CTA [UR32], [UR14], desc[UR18] ;  /* 0x000012200e0075b4 */ /* 0x0003e60008211000 */
[----:B------:R2:W-:Y:S01]  /*1f80*/  UTMALDG.3D.MULTICAST.2CTA [UR8], [UR4], UR13, desc[UR18] ;  /* 0x00001208040073b4 */ /* 0x0005e2000821180d */
[----:B-1----:R-:W-:Y:S01]  /*1f90*/  UIADD3 UR34, UPT, UPT, UR34, 0x80, URZ ;  /* 0x0000008022227890 */ /* 0x002fe2000fffe0ff */
[----:B--2---:R-:W-:Y:S01]  /*1fa0*/  UMOV UR13, UR28 ;  /* 0x0000001c000d7c82 */ /* 0x004fe20008000000 */
[----:B------:R-:W-:Y:S01]  /*1fb0*/  UMOV UR4, UR7 ;  /* 0x0000000700047c82 */ /* 0x000fe20008000000 */
[----:B------:R-:W-:Y:S09]  /*1fc0*/  BRA.U UP2, `(.L_x_32) ;  /* 0xfffffffd02487547 */ /* 0x000ff2000b83ffff */
.L_x_26:
[----:B------:R-:W-:Y:S01]  /*1fd0*/  ULEA UR4, UR7, UR6, 0x3 ;  /* 0x0000000607047291 */ /* 0x000fe2000f8e18ff */
[----:B-1-3--:R-:W-:Y:S01]  /*1fe0*/  SHF.L.U32 R0, R12, 0x1f, RZ ;  /* 0x0000001f0c007819 */ /* 0x00afe200000006ff */
[----:B------:R-:W-:Y:S01]  /*1ff0*/  @!P1 SYNCS.ARRIVE.TRANS64.A1T0 RZ, [UR6+0xf8], RZ ;  /* 0x0000f8ffffff99a7 */ /* 0x000fe20008100006 */
[----:B------:R-:W-:-:S06]  /*2000*/  UISETP.GT.AND UP0, UPT, UR41, UR40, UPT ;  /* 0x000000282900728c */ /* 0x000fcc000bf04270 */
[----:B--2-4-:R1:W2:Y:S03]  /*2010*/  SYNCS.PHASECHK.TRANS64.TRYWAIT P0, [UR4+0x68], R0 ;  /* 0x00006800ff0075a7 */ /* 0x0142a60008001104 */
[----:B------:R-:W-:Y:S05]  /*2020*/  BRA.U !UP0, `(.L_x_33) ;  /* 0x0000000108c47547 */ /* 0x000fea000b800000 */
[----:B------:R-:W-:Y:S01]  /*2030*/  UIADD3 UR25, UPT, UPT, UR45, UR13, URZ ;  /* 0x0000000d2d197290 */ /* 0x000fe2000fffe0ff */
[----:B------:R-:W-:-:S11]  /*2040*/  UMOV UR4, UR7 ;  /* 0x0000000700047c82 */ /* 0x000fd60008000000 */
.L_x_39:
[----:B------:R-:W-:Y:S01]  /*2050*/  ULEA UR17, UR4, UR6, 0x3 ;  /* 0x0000000604117291 */ /* 0x000fe2000f8e18ff */
[----:B--2---:R-:W-:Y:S01]  /*2060*/  @P3 MOV R2, 0x8000 ;  /* 0x0000800000023802 */ /* 0x004fe20000000f00 */
[----:B--2-4-:R-:W-:Y:S10]  /*2070*/  @P0 BRA `(.L_x_34) ;  /* 0x00000000000c0947 */ /* 0x014ff40003800000 */
[----:B------:R-:W-:-:S04]  /*2080*/  SHF.L.U32 R3, R12, 0x1f, RZ ;  /* 0x0000001f0c037819 */ /* 0x000fc800000006ff */
[----:B------:R-:W2:Y:S02]  /*2090*/  SYNCS.PHASECHK.TRANS64.TRYWAIT P0, [UR17+0x68], R3 ;  /* 0x00006803ff0075a7 */ /* 0x000ea40008001111 */
[----:B--2---:R-:W-:Y:S05]  /*20a0*/  @!P0 BRA `(.L_x_35) ;  /* 0x0000006400a88947 */ /* 0x004fea0003800000 */
.L_x_34:
[----:B------:R2:W-:Y:S01]  /*20b0*/  @P3 SYNCS.ARRIVE.TRANS64 RZ, [UR17], R2 ;  /* 0x00000002ffff39a7 */ /* 0x0005e20008000011 */
[----:B------:R-:W-:-:S04]  /*20c0*/  ULOP3.LUT UR5, UR24, 0x2, URZ, 0xfc, !UPT ;  /* 0x0000000218057892 */ /* 0x000fc8000f8efcff */
[----:B------:R-:W-:-:S09]  /*20d0*/  UISETP.NE.AND UP0, UPT, UR5, 0x2, UPT ;  /* 0x000000020500788c */ /* 0x000fd2000bf05270 */
[----:B------:R-:W-:Y:S05]  /*20e0*/  BRA.U UP0, `(.L_x_36) ;  /* 0x0000000100047547 */ /* 0x000fea000b800000 */
[----:B------:R-:W-:Y:S05]  /*20f0*/  BPT.TRAP 0x1 ;  /* 0x000000040000795c */ /* 0x000fea0000300000 */
.L_x_36:
[----:B------:R-:W-:Y:S04]  /*2100*/  BSSY.RECONVERGENT B0, `(.L_x_37) ;  /* 0x0000003000007945 */ /* 0x000fe80003800200 */
[----:B------:R-:W-:Y:S05]  /*2110*/  @!P2 BRA `(.L_x_38) ;  /* 0x000000000004a947 */ /* 0x000fea0003800000 */
[----:B------:R-:W-:Y:S05]  /*2120*/  BPT.TRAP 0x1 ;  /* 0x000000040000795c */ /* 0x000fea0000300000 */
.L_x_38:
[----:B------:R-:W-:Y:S05]  /*2130*/  BSYNC.RECONVERGENT B0 ;  /* 0x0000000000007941 */ /* 0x000fea0003800200 */
.L_x_37:
        /* <DEDUP_REMOVED lines=10> */
[----:B------:R-:W-:Y:S01]  /*21e0*/  USHF.L.U32 UR18, UR13, 0x7, URZ ;  /* 0x000000070d127899 */ /* 0x000fe200080006ff */
[----:B-1----:R-:W-:Y:S01]  /*21f0*/  SHF.L.U32 R0, R12, 0x1f, RZ ;  /* 0x0000001f0c007819 */ /* 0x002fe200000006ff */
[----:B------:R-:W-:Y:S02]  /*2200*/  ULOP3.LUT UR17, UR17, 0xfefffff8, URZ, 0xc0, !UPT ;  /* 0xfefffff811117892 */ /* 0x000fe4000f8ec0ff */
[----:B------:R-:W-:Y:S01]  /*2210*/  UIADD3 UR16, UPT, UPT, UR6, 0x4300, UR16 ;  /* 0x0000430006107890 */ /* 0x000fe2000fffe010 */
[----:B------:R3:W4:Y:S01]  /*2220*/  SYNCS.PHASECHK.TRANS64.TRYWAIT P0, [UR5+0x68], R0 ;  /* 0x00006800ff0075a7 */ /* 0x0007220008001105 */
[----:B------:R-:W-:-:S02]  /*2230*/  UIADD3.X UR5, UPT, UPT, URZ, UR27, URZ, UP1, !UPT ;  /* 0x0000001bff057290 */ /* 0x000fc40008ffe4ff */
[----:B------:R-:W-:Y:S02]  /*2240*/  UIADD3 UR8, UPT, UPT, UR6, 0x1e300, UR8 ;  /* 0x0001e30006087890 */ /* 0x000fe4000fffe008 */
[----:B------:R-:W-:Y:S02]  /*2250*/  UPRMT UR21, URZ, 0x5410, UR22 ;  /* 0x00005410ff157896 */ /* 0x000fe40008000016 */
[----:B------:R-:W-:Y:S01]  /*2260*/  UIADD3.X UR15, UPT, UPT, URZ, UR27, URZ, UP0, !UPT ;  /* 0x0000001bff0f7290 */ /* 0x000fe200087fe4ff */
[----:B------:R-:W-:Y:S01]  /*2270*/  UMOV UR30, 0x0 ;  /* 0x00000000001e7882 */ /* 0x000fe20000000000 */
[----:B------:R-:W-:Y:S01]  /*2280*/  UMOV UR31, 0x10000000 ;  /* 0x10000000001f7882 */ /* 0x000fe20000000000 */
[----:B------:R-:W-:Y:S01]  /*2290*/  UMOV UR19, UR35 ;  /* 0x0000002300137c82 */ /* 0x000fe20008000000 */
[----:B------:R-:W-:Y:S01]  /*22a0*/  UMOV UR20, UR36 ;  /* 0x0000002400147c82 */ /* 0x000fe20008000000 */
[----:B------:R-:W-:Y:S01]  /*22b0*/  UMOV UR12, UR36 ;  /* 0x00000024000c7c82 */ /* 0x000fe20008000000 */
[----:B------:R-:W-:Y:S01]  /*22c0*/  UMOV UR9, UR17 ;  /* 0x0000001100097c82 */ /* 0x000fe20008000000 */
[----:B------:R-:W-:Y:S01]  /*22d0*/  UMOV UR10, UR18 ;  /* 0x00000012000a7c82 */ /* 0x000fe20008000000 */
[----:B------:R1:W-:Y:S01]  /*22e0*/  UTMALDG.3D.2CTA [UR16], [UR4], desc[UR30] ;  /* 0x00001e10040075b4 */ /* 0x0003e20008211000 */
[----:B------:R-:W-:-:S04]  /*22f0*/  UIADD3 UR13, UPT, UPT, UR13, 0x1, URZ ;  /* 0x000000010d0d7890 */ /* 0x000fc8000fffe0ff */
[----:B------:R-:W-:Y:S01]  /*2300*/  UISETP.NE.AND UP0, UPT, UR13, UR25, UPT ;  /* 0x000000190d00728c */ /* 0x000fe2000bf05270 */
[----:B------:R3:W-:Y:S01]  /*2310*/  UTMALDG.3D.MULTICAST.2CTA [UR8], [UR14], UR21, desc[UR30] ;  /* 0x00001e080e0073b4 */ /* 0x0007e20008211815 */
[----:B-1----:R-:W-:-:S07]  /*2320*/  UMOV UR4, UR7 ;  /* 0x0000000700047c82 */ /* 0x002fce0008000000 */
[----:B---3--:R-:W-:Y:S05]  /*2330*/  BRA.U UP0, `(.L_x_39) ;  /* 0xfffffffd00447547 */ /* 0x008fea000b83ffff */
.L_x_33:
[C---:B------:R-:W-:Y:S01]  /*2340*/  LEA R3, R11.reuse, UR6, 0x3 ;  /* 0x000000060b037c11 */ /* 0x040fe2000f8e18ff */
[----:B------:R-:W-:Y:S01]  /*2350*/  NOP ;  /* 0x0000000000007918 */ /* 0x000fe20000000000 */
[----:B-1----:R-:W-:Y:S02]  /*2360*/  SHF.L.U32 R0, R10, 0x1f, RZ ;  /* 0x0000001f0a007819 */ /* 0x002fe400000006ff */
[----:B------:R-:W-:Y:S02]  /*2370*/  LEA R5, R11, UR6, 0x4 ;  /* 0x000000060b057c11 */ /* 0x000fe4000f8e20ff */
[----:B--2-4-:R-:W1:Y:S02]  /*2380*/  SYNCS.PHASECHK.TRANS64.TRYWAIT P0, [R3+URZ+0x100], R0 ;  /* 0x00010000030075a7 */ /* 0x014e6400080011ff */
[----:B-1----:R-:W-:Y:S05]  /*2390*/  @!P0 BRA `(.L_x_40) ;  /* 0x0000006400048947 */ /* 0x002fea0003800000 */
.L_x_136:
[----:B------:R-:W2:Y:S01]  /*23a0*/  LDS.128 R4, [R5+0x190] ;  /* 0x0001900005047984 */ /* 0x000ea20000000c00 */
[----:B------:R-:W-:Y:S01]  /*23b0*/  UISETP.GE.AND UP0, UPT, UR42, 0x1, UPT ;  /* 0x000000012a00788c */ /* 0x000fe2000bf06270 */
[----:B------:R-:W-:Y:S01]  /*23c0*/  @!PT LDS RZ, [RZ] ;  /* 0x00000000fffff984 */ /* 0x000fe20000000800 */
[----:B------:R-:W-:Y:S01]  /*23d0*/  @!PT LDS RZ, [RZ] ;  /* 0x00000000fffff984 */ /* 0x000fe20000000800 */
[----:B------:R-:W-:Y:S01]  /*23e0*/  @!PT LDS RZ, [RZ] ;  /* 0x00000000fffff984 */ /* 0x000fe20000000800 */
[----:B------:R-:W-:Y:S01]  /*23f0*/  @!PT LDS RZ, [RZ] ;  /* 0x00000000fffff984 */ /* 0x000fe20000000800 */
[----:B------:R3:W-:Y:S06]  /*2400*/  MEMBAR.ALL.CTA ;  /* 0x0000000000007992 */ /* 0x0007ec0000008000 */
[----:B---3--:R-:W3:Y:S01]  /*2410*/  FENCE.VIEW.ASYNC.S ;  /* 0x00000000000073c6 */ /* 0x008ee20000000000 */
[----:B--2---:R-:W-:-:S13]  /*2420*/  LOP3.LUT P0, RZ, R6, 0x1, RZ, 0xc0, !PT ;  /* 0x0000000106ff7812 */ /* 0x004fda000780c0ff */
[----:B---3--:R-:W-:Y:S01]  /*2430*/  VOTEU.ANY UP1, P0 ;  /* 0x0000000000ff7886 */ /* 0x008fe20000020100 */
[----:B------:R-:W-:-:S13]  /*2440*/  PLOP3.LUT P0, PT, PT, PT, UP1, 0x80, 0x8 ;  /* 0x000000000008781c */ /* 0x000fda0003f0f018 */
[----:B-1----:R-:W-:Y:S02]  /*2450*/  @P0 LOP3.LUT R0, R5, 0xffff, RZ, 0xc0, !PT ;  /* 0x0000ffff05000812 */ /* 0x002fe400078ec0ff */
[----:B------:R-:W-:Y:S02]  /*2460*/  @P0 MOV R2, R4 ;  /* 0x0000000400020202 */ /* 0x000fe40000000f00 */
[----:B------:R-:W-:Y:S01]  /*2470*/  @P0 R2UR UR5, R0 ;  /* 0x00000000000502ca */ /* 0x000fe200000e0000 */
[----:B------:R-:W-:Y:S01]  /*2480*/  VIADD R0, R3, 0x110 ;  /* 0x0000011003007836 */ /* 0x000fe20000000000 */
[----:B------:R-:W-:Y:S02]  /*2490*/  @P0 SHF.R.U32.HI R4, RZ, 0x10, R5 ;  /* 0x00000010ff040819 */ /* 0x000fe40000011605 */
[----:B------:R-:W-:Y:S02]  /*24a0*/  @P0 R2UR UR8, R2 ;  /* 0x00000000020802ca */ /* 0x000fe400000e0000 */
[----:B------:R-:W-:-:S02]  /*24b0*/  PRMT R0, RZ, 0x654, R0 ;  /* 0x00000654ff007816 */ /* 0x000fc40000000000 */
[----:B------:R-:W-:Y:S02]  /*24c0*/  @P0 R2UR UR4, R4 ;  /* 0x00000000040402ca */ /* 0x000fe400000e0000 */
[----:B------:R1:W-:Y:S03]  /*24d0*/  SYNCS.ARRIVE.TRANS64.RED.A1T0 RZ, [R0+URZ], RZ ;  /* 0x000000ff00ff79a7 */ /* 0x0003e600081004ff */
[----:B------:R-:W-:-:S04]  /*24e0*/  @UP1 UMOV UR29, UR5 ;  /* 0x00000005001d1c82 */ /* 0x000fc80008000000 */
[----:B------:R-:W-:-:S04]  /*24f0*/  @UP1 UMOV UR37, UR8 ;  /* 0x0000000800251c82 */ /* 0x000fc80008000000 */
[----:B------:R-:W-:Y:S01]  /*2500*/  @UP1 UMOV UR36, UR4 ;  /* 0x0000000400241c82 */ /* 0x000fe20008000000 */
[----:B------:R-:W-:Y:S05]  /*2510*/  BRA.U !UP0, `(.L_x_41) ;  /* 0x0000000108d47547 */ /* 0x000fea000b800000 */
[----:B------:R-:W2:Y:S01]  /*2520*/  LDCU.128 UR12, c[0x0][0xb10] ;  /* 0x00016200ff0c77ac */ /* 0x000ea20008000c00 */
[----:B------:R-:W3:Y:S01]  /*2530*/  LDCU UR30, c[0x0][0xb20] ;  /* 0x00016400ff1e77ac */ /* 0x000ee20008000800 */
[----:B------:R-:W4:Y:S01]  /*2540*/  LDCU UR25, c[0x0][0xb0c] ;  /* 0x00016180ff1977ac */ /* 0x000f220008000800 */
[----:B------:R-:W1:Y:S01]  /*2550*/  LDCU.64 UR10, c[0x0][0xb28] ;  /* 0x00016500ff0a77ac */ /* 0x000e620008000a00 */
[----:B------:R-:W-:Y:S02]  /*2560*/  UISETP.NE.AND UP3, UPT, UR42, 0x1, UPT ;  /* 0x000000012a00788c */ /* 0x000fe4000bf65270 */
[----:B--2---:R-:W-:Y:S02]  /*2570*/  UIMAD.WIDE.U32 UR8, UR38, UR15, URZ ;  /* 0x0000000f260872a5 */ /* 0x004fe4000f8e00ff */
[----:B------:R-:W-:Y:S02]  /*2580*/  UIMAD.WIDE.U32 UR4, UR39, UR12, URZ ;  /* 0x0000000c270472a5 */ /* 0x000fe4000f8e00ff */
[----:B------:R-:W-:-:S02]  /*2590*/  UISETP.NE.AND UP0, UPT, UR14, 0x1, UPT ;  /* 0x000000010e00788c */ /* 0x000fc4000bf05270 */
[----:B------:R-:W-:Y:S01]  /*25a0*/  UIMAD.WIDE.U32 UR20, UR29, UR15, URZ ;  /* 0x0000000f1d1472a5 */ /* 0x000fe2000f8e00ff */
[----:B------:R-:W-:Y:S02]  /*25b0*/  UMOV UR8, UR9 ;  /* 0x0000000900087c82 */ /* 0x000fe40008000000 */
[----:B------:R-:W-:Y:S01]  /*25c0*/  UMOV UR4, UR5 ;  /* 0x0000000500047c82 */ /* 0x000fe20008000000 */
[----:B---3--:R-:W-:Y:S02]  /*25d0*/  USHF.R.U32.HI UR8, URZ, UR30, UR8 ;  /* 0x0000001eff087299 */ /* 0x008fe40008011608 */
[----:B----4-:R-:W-:Y:S02]  /*25e0*/  UISETP.NE.AND UP2, UPT, UR25, 0x1, UPT ;  /* 0x000000011900788c */ /* 0x010fe4000bf45270 */
[----:B------:R-:W-:Y:S02]  /*25f0*/  USHF.R.U32.HI UR4, URZ, UR13, UR4 ;  /* 0x0000000dff047299 */ /* 0x000fe40008011604 */
[----:B------:R-:W-:-:S02]  /*2600*/  USEL UR5, UR38, UR8, !UP0 ;  /* 0x0000000826057287 */ /* 0x000fc4000c000000 */
[----:B------:R-:W-:Y:S02]  /*2610*/  USEL UR8, UR39, UR4, !UP2 ;  /* 0x0000000427087287 */ /* 0x000fe4000d000000 */
[----:B-1----:R-:W-:Y:S01]  /*2620*/  UIMAD.WIDE.U32 UR16, UR5, UR10, URZ ;  /* 0x0000000a051072a5 */ /* 0x002fe2000f8e00ff */
[----:B------:R-:W-:Y:S01]  /*2630*/  UMOV UR4, UR21 ;  /* 0x0000001500047c82 */ /* 0x000fe20008000000 */
[----:B------:R-:W-:Y:S02]  /*2640*/  UIMAD.WIDE.U32 UR18, UR37, UR12, URZ ;  /* 0x0000000c251272a5 */ /* 0x000fe4000f8e00ff */
[----:B------:R-:W-:-:S03]  /*2650*/  UIMAD.WIDE.U32 UR20, UR8, UR10, URZ ;  /* 0x0000000a081472a5 */ /* 0x000fc6000f8e00ff */
[----:B------:R-:W-:Y:S01]  /*2660*/  UMOV UR16, UR17 ;  /* 0x0000001100107c82 */ /* 0x000fe20008000000 */
[----:B------:R-:W-:Y:S02]  /*2670*/  USHF.R.U32.HI UR4, URZ, UR30, UR4 ;  /* 0x0000001eff047299 */ /* 0x000fe40008011604 */
[----:B------:R-:W-:Y:S01]  /*2680*/  @UP3 USHF.R.U32.HI UR5, URZ, UR11, UR16 ;  /* 0x0000000bff053299 */ /* 0x000fe20008011610 */
[----:B------:R-:W-:Y:S01]  /*2690*/  UMOV UR18, UR19 ;  /* 0x0000001300127c82 */ /* 0x000fe20008000000 */
[----:B------:R-:W-:Y:S01]  /*26a0*/  UMOV UR20, UR21 ;  /* 0x0000001500147c82 */ /* 0x000fe20008000000 */
[----:B------:R-:W-:Y:S02]  /*26b0*/  USHF.R.U32.HI UR13, URZ, UR13, UR18 ;  /* 0x0000000dff0d7299 */ /* 0x000fe40008011612 */
[----:B------:R-:W-:Y:S02]  /*26c0*/  USEL UR4, UR29, UR4, !UP0 ;  /* 0x000000041d047287 */ /* 0x000fe4000c000000 */
[----:B------:R-:W-:-:S02]  /*26d0*/  @UP3 USHF.R.U32.HI UR8, URZ, UR11, UR20 ;  /* 0x0000000bff083299 */ /* 0x000fc40008011614 */
[----:B------:R-:W-:Y:S02]  /*26e0*/  UIMAD UR9, UR42, UR5, URZ ;  /* 0x000000052a0972a4 */ /* 0x000fe4000f8e02ff */
[----:B------:R-:W-:Y:S02]  /*26f0*/  USEL UR5, UR37, UR13, !UP2 ;  /* 0x0000000d25057287 */ /* 0x000fe4000d000000 */
[----:B------:R-:W-:Y:S02]  /*2700*/  UIMAD UR12, UR42, UR8, URZ ;  /* 0x000000082a0c72a4 */ /* 0x000fe4000f8e02ff */
[----:B------:R-:W-:Y:S02]  /*2710*/  UISETP.GE.AND UP0, UPT, UR4, UR9, UPT ;  /* 0x000000090400728c */ /* 0x000fe4000bf06270 */
[----:B------:R-:W-:Y:S02]  /*2720*/  UIMAD.WIDE.U32 UR16, UR4, UR10, URZ ;  /* 0x0000000a041072a5 */ /* 0x000fe4000f8e00ff */
[----:B------:R-:W-:-:S02]  /*2730*/  UISETP.GE.OR UP0, UPT, UR5, UR12, UP0 ;  /* 0x0000000c0500728c */ /* 0x000fc40008706670 */
        /* <DEDUP_REMOVED lines=19> */
.L_x_41:
[----:B------:R-:W2:Y:S02]  /*2870*/  LDCU UR4, c[0x0][0xb30] ;  /* 0x00016600ff0477ac */ /* 0x000ea40008000800 */
[----:B--2---:R-:W-:-:S09]  /*2880*/  UISETP.NE.AND UP0, UPT, UR4, 0x1, UPT ;  /* 0x000000010400788c */ /* 0x004fd2000bf05270 */
[----:B------:R-:W-:Y:S05]  /*2890*/  BRA.U UP0, `(.L_x_42) ;  /* 0x0000000100447547 */ /* 0x000fea000b800000 */
[----:B------:R-:W2:Y:S01]  /*28a0*/  LDCU.128 UR12, c[0x0][0xb10] ;  /* 0x00016200ff0c77ac */ /* 0x000ea20008000c00 */
[----:B------:R-:W3:Y:S01]  /*28b0*/  LDCU UR10, c[0x0][0xb0c] ;  /* 0x00016180ff0a77ac */ /* 0x000ee20008000800 */
[----:B------:R-:W4:Y:S01]  /*28c0*/  LDCU UR11, c[0x0][0xb20] ;  /* 0x00016400ff0b77ac */ /* 0x000f220008000800 */
[----:B--2---:R-:W-:Y:S02]  /*28d0*/  UIMAD.WIDE.U32 UR8, UR37, UR12, URZ ;  /* 0x0000000c250872a5 */ /* 0x004fe4000f8e00ff */
[----:B------:R-:W-:Y:S02]  /*28e0*/  UIMAD.WIDE.U32 UR4, UR29, UR15, URZ ;  /* 0x0000000f1d0472a5 */ /* 0x000fe4000f8e00ff */
[----:B---3--:R-:W-:Y:S02]  /*28f0*/  UISETP.NE.AND UP2, UPT, UR10, 0x1, UPT ;  /* 0x000000010a00788c */ /* 0x008fe4000bf45270 */
[----:B------:R-:W-:Y:S01]  /*2900*/  UISETP.NE.AND UP0, UPT, UR14, 0x1, UPT ;  /* 0x000000010e00788c */ /* 0x000fe2000bf05270 */
[----:B------:R-:W-:-:S02]  /*2910*/  UMOV UR8, UR9 ;  /* 0x0000000900087c82 */ /* 0x000fc40008000000 */
[----:B------:R-:W-:Y:S01]  /*2920*/  UMOV UR4, UR5 ;  /* 0x0000000500047c82 */ /* 0x000fe20008000000 */
[----:B------:R-:W-:Y:S02]  /*2930*/  USHF.R.U32.HI UR13, URZ, UR13, UR8 ;  /* 0x0000000dff0d7299 */ /* 0x000fe40008011608 */
[----:B----4-:R-:W-:Y:S02]  /*2940*/  USHF.R.U32.HI UR4, URZ, UR11, UR4 ;  /* 0x0000000bff047299 */ /* 0x010fe40008011604 */
[----:B------:R-:W-:Y:S02]  /*2950*/  USEL UR5, UR37, UR13, !UP2 ;  /* 0x0000000d25057287 */ /* 0x000fe4000d000000 */
[----:B------:R-:W-:-:S04]  /*2960*/  USEL UR4, UR29, UR4, !UP0 ;  /* 0x000000041d047287 */ /* 0x000fc8000c000000 */
[----:B------:R-:W-:Y:S02]  /*2970*/  UIADD3 UR8, UPT, UPT, UR5, -UR4, URZ ;  /* 0x8000000405087290 */ /* 0x000fe4000fffe0ff */
[----:B------:R-:W-:Y:S02]  /*2980*/  UIADD3 UR4, UPT, UPT, -UR5, UR4, URZ ;  /* 0x0000000405047290 */ /* 0x000fe4000fffe1ff */
[----:B------:R-:W-:Y:S02]  /*2990*/  UIMAD UR29, UR8, UR14, UR29 ;  /* 0x0000000e081d72a4 */ /* 0x000fe4000f8e021d */
[----:B------:R-:W-:-:S12]  /*29a0*/  UIMAD UR37, UR4, UR10, UR37 ;  /* 0x0000000a042572a4 */ /* 0x000fd8000f8e0225 */
.L_x_42:
[----:B------:R-:W-:Y:S01]  /*29b0*/  VIADD R11, R11, 0x1 ;  /* 0x000000010b0b7836 */ /* 0x000fe20000000000 */
[----:B------:R-:W-:Y:S01]  /*29c0*/  R2UR UR4, R88 ;  /* 0x00000000580472ca */ /* 0x000fe200000e0000 */
[----:B------:R-:W-:Y:S01]  /*29d0*/  UIADD3 UR31, UPT, UPT, UR37, UR63, URZ ;  /* 0x0000003f251f7290 */ /* 0x000fe2000fffe0ff */
[----:B------:R-:W-:Y:S02]  /*29e0*/  PLOP3.LUT P1, PT, PT, PT, PT, 0x80, 0x8 ;  /* 0x000000000008781c */ /* 0x000fe40003f2f070 */
[----:B------:R-:W-:-:S04]  /*29f0*/  ISETP.NE.AND P0, PT, R11, 0x2, PT ;  /* 0x000000020b00780c */ /* 0x000fc80003f05270 */
[----:B------:R-:W-:Y:S02]  /*2a00*/  SEL R3, RZ, 0x1, P0 ;  /* 0x00000001ff037807 */ /* 0x000fe40000000000 */
[----:B------:R-:W-:Y:S02]  /*2a10*/  SEL R11, R11, RZ, P0 ;  /* 0x000000ff0b0b7207 */ /* 0x000fe40000000000 */
[----:B------:R-:W-:Y:S01]  /*2a20*/  LOP3.LUT R10, R10, R3, RZ, 0x3c, !PT ;  /* 0x000000030a0a7212 */ /* 0x000fe200078e3cff */
[----:B------:R-:W-:Y:S01]  /*2a30*/  UIADD3 UR30, UPT, UPT, UR29, UR4, URZ ;  /* 0x000000041d1e7290 */ /* 0x000fe2000fffe0ff */
[----:B------:R-:W-:Y:S11]  /*2a40*/  BRA.U UP1, `(.L_x_43) ;  /* 0xfffffff1012c7547 */ /* 0x000ff6000b83ffff */
[----:B------:R-:W-:Y:S01]  /*2a50*/  UIADD3 UR8, UPT, UPT, UR6, 0x68, URZ ;  /* 0x0000006806087890 */ /* 0x000fe2000fffe0ff */
[----:B------:R-:W-:-:S03]  /*2a60*/  SHF.L.U32 R3, R12, 0x1f, RZ ;  /* 0x0000001f0c037819 */ /* 0x000fc600000006ff */
[----:B------:R-:W-:-:S09]  /*2a70*/  ULEA UR4, UR7, UR8, 0x3 ;  /* 0x0000000807047291 */ /* 0x000fd2000f8e18ff */
[----:B------:R-:W2:Y:S02]  /*2a80*/  SYNCS.PHASECHK.TRANS64.TRYWAIT P0, [UR4], R3 ;  /* 0x00000003ff0075a7 */ /* 0x000ea40008001104 */
[----:B--2---:R-:W-:Y:S05]  /*2a90*/  @!P0 BRA `(.L_x_44) ;  /* 0x0000005c00588947 */ /* 0x004fea0003800000 */
.L_x_138:
[----:B------:R-:W-:-:S04]  /*2aa0*/  UIADD3 UR4, UPT, UPT, UR7, 0x1, URZ ;  /* 0x0000000107047890 */ /* 0x000fc8000fffe0ff */
[----:B------:R-:W-:-:S04]  /*2ab0*/  UISETP.NE.AND UP0, UPT, UR4, 0xd, UPT ;  /* 0x0000000d0400788c */ /* 0x000fc8000bf05270 */
[----:B------:R-:W-:Y:S02]  /*2ac0*/  USEL UR6, URZ, 0x1, UP0 ;  /* 0x00000001ff067887 */ /* 0x000fe40008000000 */
[----:B------:R-:W-:-:S04]  /*2ad0*/  USEL UR4, UR4, URZ, UP0 ;  /* 0x000000ff04047287 */ /* 0x000fc80008000000 */
[----:B------:R-:W-:Y:S01]  /*2ae0*/  ULEA UR5, UR4, UR8, 0x3 ;  /* 0x0000000804057291 */ /* 0x000fe2000f8e18ff */
[----:B------:R-:W-:-:S04]  /*2af0*/  LOP3.LUT R2, R12, UR6, RZ, 0x3c, !PT ;  /* 0x000000060c027c12 */ /* 0x000fc8000f8e3cff */
[----:B-1----:R-:W-:-:S04]  /*2b00*/  SHF.L.U32 R3, R2, 0x1f, RZ ;  /* 0x0000001f02037819 */ /* 0x002fc800000006ff */
[----:B------:R-:W1:Y:S02]  /*2b10*/  SYNCS.PHASECHK.TRANS64.TRYWAIT P0, [UR5], R3 ;  /* 0x00000003ff0075a7 */ /* 0x000e640008001105 */
[----:B-1----:R-:W-:Y:S05]  /*2b20*/  @!P0 BRA `(.L_x_45) ;  /* 0x0000005c004c8947 */ /* 0x002fea0003800000 */
.L_x_140:
        /* <DEDUP_REMOVED lines=9> */
.L_x_142:
        /* <DEDUP_REMOVED lines=9> */
.L_x_144:
        /* <DEDUP_REMOVED lines=9> */
.L_x_146:
        /* <DEDUP_REMOVED lines=9> */
.L_x_148:
        /* <DEDUP_REMOVED lines=9> */
.L_x_150:
        /* <DEDUP_REMOVED lines=9> */
.L_x_152:
        /* <DEDUP_REMOVED lines=9> */
.L_x_154:
        /* <DEDUP_REMOVED lines=9> */
.L_x_156:
        /* <DEDUP_REMOVED lines=9> */
.L_x_158:
        /* <DEDUP_REMOVED lines=9> */
.L_x_160:
[----:B------:R-:W-:-:S04]  /*30d0*/  UIADD3 UR4, UPT, UPT, UR4, 0x1, URZ ;  /* 0x0000000104047890 */ /* 0x000fc8000fffe0ff */
[----:B------:R-:W-:-:S04]  /*30e0*/  UISETP.NE.AND UP0, UPT, UR4, 0xd, UPT ;  /* 0x0000000d0400788c */ /* 0x000fc8000bf05270 */
[----:B------:R-:W-:Y:S02]  /*30f0*/  USEL UR5, URZ, 0x1, UP0 ;  /* 0x00000001ff057887 */ /* 0x000fe40008000000 */
[----:B------:R-:W-:-:S04]  /*3100*/  USEL UR4, UR4, URZ, UP0 ;  /* 0x000000ff04047287 */ /* 0x000fc80008000000 */
[----:B------:R-:W-:Y:S01]  /*3110*/  ULEA UR4, UR4, UR8, 0x3 ;  /* 0x0000000804047291 */ /* 0x000fe2000f8e18ff */
[----:B-1----:R-:W-:-:S04]  /*3120*/  LOP3.LUT R3, R2, UR5, RZ, 0x3c, !PT ;  /* 0x0000000502037c12 */ /* 0x002fc8000f8e3cff */
[----:B------:R-:W-:Y:S01]  /*3130*/  SHF.L.U32 R3, R3, 0x1f, RZ ;  /* 0x0000001f03037819 */ /* 0x000fe200000006ff */
[----:B------:R-:W-:-:S07]  /*3140*/  IMAD.U32 R0, RZ, RZ, UR4 ;  /* 0x00000004ff007e24 */ /* 0x000fce000f8e00ff */
.L_x_56:
[----:B-1----:R1:W2:Y:S02]  /*3150*/  SYNCS.PHASECHK.TRANS64.TRYWAIT P0, [R0+URZ], R3 ;  /* 0x00000003000075a7 */ /* 0x0022a400080011ff */
[----:B--2---:R-:W-:Y:S05]  /*3160*/  @!P0 NANOSLEEP.SYNCS 0x989680 ;  /* 0x009896800000895d */ /* 0x004fea0003900000 */
[----:B------:R-:W2:Y:S02]  /*3170*/  @!P0 SYNCS.PHASECHK.TRANS64 P0, [R0+URZ], R3 ;  /* 0x00000003000085a7 */ /* 0x000ea400080010ff */
[----:B--2---:R-:W-:Y:S05]  /*3180*/  @P0 EXIT ;  /* 0x000000000000094d */ /* 0x004fea0003800000 */
[----:B------:R-:W-:Y:S05]  /*3190*/  BRA `(.L_x_56) ;  /* 0xfffffffc00ec7947 */ /* 0x000fea000383ffff */
.L_x_23:
[----:B------:R-:W-:-:S04]  /*31a0*/  UISETP.NE.AND UP0, UPT, UR46, URZ, UPT ;  /* 0x000000ff2e00728c */ /* 0x000fc8000bf05270 */
[----:B------:R-:W-:-:S09]  /*31b0*/  UISETP.NE.OR UP0, UPT, UR18, 0x1, UP0 ;  /* 0x000000011200788c */ /* 0x000fd20008705670 */
[----:B------:R-:W-:Y:S05]  /*31c0*/  BRA.U UP0, `(.L_x_57) ;  /* 0x0000000500487547 */ /* 0x000fea000b800000 */
[----:B------:R-:W-:Y:S01]  /*31d0*/  ISETP.GE.U32.AND P2, PT, R0, 0x8, PT ;  /* 0x000000080000780c */ /* 0x000fe20003f46070 */
[----:B------:R-:W-:Y:S01]  /*31e0*/  IMAD.MOV.U32 R12, RZ, RZ, 0x1 ;  /* 0x00000001ff0c7424 */ /* 0x000fe200078e00ff */
[----:B------:R-:W-:Y:S02]  /*31f0*/  CS2R R10, SRZ ;  /* 0x00000000000a7805 */ /* 0x000fe4000001ff00 */
[----:B------:R-:W-:Y:S01]  /*3200*/  CS2R R8, SRZ ;  /* 0x0000000000087805 */ /* 0x000fe2000001ff00 */
[----:B------:R-:W-:Y:S01]  /*3210*/  UMOV UR6, 0x400 ;  /* 0x0000040000067882 */ /* 0x000fe20000000000 */
[----:B------:R-:W-:Y:S01]  /*3220*/  UMOV UR5, URZ ;  /* 0x000000ff00057c82 */ /* 0x000fe20008000000 */
[----:B------:R-:W-:-:S12]  /*3230*/  ULEA UR6, UR46, UR6, 0x18 ;  /* 0x000000062e067291 */ /* 0x000fd8000f8ec0ff */
.L_x_61:
[----:B------:R-:W-:Y:S02]  /*3240*/  LEA R2, R8, UR6, 0x3 ;  /* 0x0000000608027c11 */ /* 0x000fe4000f8e18ff */
[----:B------:R-:W-:-:S03]  /*3250*/  SHF.L.U32 R5, R9, 0x1f, RZ ;  /* 0x0000001f09057819 */ /* 0x000fc600000006ff */
[----:B------:R-:W-:Y:S01]  /*3260*/  VIADD R4, R2, 0x170 ;  /* 0x0000017002047836 */ /* 0x000fe20000000000 */
[----:B------:R-:W2:Y:S02]  /*3270*/  SYNCS.PHASECHK.TRANS64.TRYWAIT P0, [R2+URZ+0x160], R5 ;  /* 0x00016005020075a7 */ /* 0x000ea400080011ff */
[----:B--2---:R-:W-:Y:S05]  /*3280*/  @!P0 BRA `(.L_x_58) ;  /* 0x00000058007c8947 */ /* 0x004fea0003800000 */
.L_x_161:
[----:B------:R-:W-:Y:S01]  /*3290*/  ULEA UR4, UR5, UR6, 0x3 ;  /* 0x0000000605047291 */ /* 0x000fe2000f8e18ff */
[----:B------:R-:W-:Y:S02]  /*32a0*/  PRMT R4, RZ, 0x654, R4 ;  /* 0x00000654ff047816 */ /* 0x000fe40000000004 */
[----:B--2---:R-:W-:Y:S01]  /*32b0*/  SHF.L.U32 R5, R12, 0x1f, RZ ;  /* 0x0000001f0c057819 */ /* 0x004fe200000006ff */
[----:B------:R-:W-:Y:S01]  /*32c0*/  UIADD3 UR7, UPT, UPT, UR4, 0x100, URZ ;  /* 0x0000010004077890 */ /* 0x000fe2000fffe0ff */
[----:B------:R2:W-:Y:S05]  /*32d0*/  SYNCS.ARRIVE.TRANS64.RED.A1T0 RZ, [R4+URZ], RZ ;  /* 0x000000ff04ff79a7 */ /* 0x0005ea00081004ff */
[----:B------:R-:W-:Y:S01]  /*32e0*/  IMAD.U32 R7, RZ, RZ, UR7 ;  /* 0x00000007ff077e24 */ /* 0x000fe2000f8e00ff */
[----:B------:R-:W3:Y:S04]  /*32f0*/  SYNCS.PHASECHK.TRANS64.TRYWAIT P0, [UR4+0x110], R5 ;  /* 0x00011005ff0075a7 */ /* 0x000ee80008001104 */
[----:B------:R-:W-:Y:S01]  /*3300*/  PRMT R6, R0, 0x654, R7 ;  /* 0x0000065400067816 */ /* 0x000fe20000000007 */
[----:B--2---:R-:W-:Y:S01]  /*3310*/  @!P2 IMAD.MOV.U32 R4, RZ, RZ, 0x10 ;  /* 0x00000010ff04a424 */ /* 0x004fe200078e00ff */
[----:B---3--:R-:W-:Y:S06]  /*3320*/  @!P0 BRA `(.L_x_59) ;  /* 0x0000005800688947 */ /* 0x008fec0003800000 */
.L_x_163:
[----:B------:R-:W-:Y:S01]  /*3330*/  ULEA UR8, UR5, UR6, 0x4 ;  /* 0x0000000605087291 */ /* 0x000fe2000f8e20ff */
[----:B------:R-:W-:Y:S01]  /*3340*/  SEL R3, R6, R3, !P2 ;  /* 0x0000000306037207 */ /* 0x000fe20005000000 */
[----:B------:R-:W-:Y:S01]  /*3350*/  UIADD3 UR9, UPT, UPT, UR4, 0x100, URZ ;  /* 0x0000010004097890 */ /* 0x000fe2000fffe0ff */
[----:B--2---:R-:W-:Y:S01]  /*3360*/  LEA R2, R11, UR6, 0x3 ;  /* 0x000000060b027c11 */ /* 0x004fe2000f8e18ff */
[----:B------:R-:W-:Y:S01]  /*3370*/  UIADD3 UR8, UPT, UPT, UR8, 0x190, URZ ;  /* 0x0000019008087890 */ /* 0x000fe2000fffe0ff */
[----:B------:R-:W-:Y:S01]  /*3380*/  SHF.L.U32 R5, R10, 0x1f, RZ ;  /* 0x0000001f0a057819 */ /* 0x000fe200000006ff */
[----:B------:R2:W-:Y:S01]  /*3390*/  @!P2 SYNCS.ARRIVE.TRANS64.RED RZ, [R3+URZ], R4 ;  /* 0x0000000403ffa9a7 */ /* 0x0005e200080004ff */
[----:B------:R-:W-:Y:S01]  /*33a0*/  UIADD3 UR4, UPT, UPT, UR5, 0x1, URZ ;  /* 0x0000000105047890 */ /* 0x000fe2000fffe0ff */
[----:B------:R-:W-:-:S03]  /*33b0*/  VIADD R8, R8, 0x1 ;  /* 0x0000000108087836 */ /* 0x000fc60000000000 */
[----:B------:R-:W-:Y:S02]  /*33c0*/  UISETP.NE.AND UP0, UPT, UR4, 0x2, UPT ;  /* 0x000000020400788c */ /* 0x000fe4000bf05270 */
[----:B------:R-:W-:Y:S06]  /*33d0*/  UGETNEXTWORKID.BROADCAST [UR8], [UR9] ;  /* 0x00000000080073ca */ /* 0x000fec0008000100 */
[----:B------:R-:W-:Y:S01]  /*33e0*/  USEL UR7, URZ, 0x1, UP0 ;  /* 0x00000001ff077887 */ /* 0x000fe20008000000 */
[----:B------:R-:W-:Y:S01]  /*33f0*/  ISETP.NE.AND P0, PT, R8, 0x2, PT ;  /* 0x000000020800780c */ /* 0x000fe20003f05270 */
[----:B------:R-:W-:Y:S01]  /*3400*/  USEL UR5, UR4, URZ, UP0 ;  /* 0x000000ff04057287 */ /* 0x000fe20008000000 */
[----:B------:R-:W3:Y:S03]  /*3410*/  SYNCS.PHASECHK.TRANS64.TRYWAIT P1, [R2+URZ+0x100], R5 ;  /* 0x00010005020075a7 */ /* 0x000ee600080211ff */
[----:B------:R-:W-:Y:S01]  /*3420*/  LOP3.LUT R12, R12, UR7, RZ, 0x3c, !PT ;  /* 0x000000070c0c7c12 */ /* 0x000fe2000f8e3cff */
[----:B--23--:R-:W-:Y:S07]  /*3430*/  @!P1 BRA `(.L_x_60) ;  /* 0x00000058003c9947 */ /* 0x00cfee0003800000 */
.L_x_164:
[C---:B------:R-:W-:Y:S01]  /*3440*/  LEA R4, R11.reuse, UR6, 0x4 ;  /* 0x000000060b047c11 */ /* 0x040fe2000f8e20ff */
[----:B--2---:R-:W-:Y:S01]  /*3450*/  VIADD R2, R2, 0x110 ;  /* 0x0000011002027836 */ /* 0x004fe20000000000 */
[----:B------:R-:W-:Y:S01]  /*3460*/  SEL R8, R8, RZ, P0 ;  /* 0x000000ff08087207 */ /* 0x000fe20000000000 */
[----:B------:R-:W-:-:S03]  /*3470*/  VIADD R11, R11, 0x1 ;  /* 0x000000010b0b7836 */ /* 0x000fc60000000000 */
[----:B------:R-:W2:Y:S01]  /*3480*/  LDS.128 R4, [R4+0x190] ;  /* 0x0001900004047984 */ /* 0x000ea20000000c00 */
[----:B------:R-:W-:Y:S02]  /*3490*/  PRMT R2, RZ, 0x654, R2 ;  /* 0x00000654ff027816 */ /* 0x000fe40000000002 */
[C---:B------:R-:W-:Y:S01]  /*34a0*/  ISETP.NE.AND P1, PT, R11.reuse, 0x2, PT ;  /* 0x000000020b00780c */ /* 0x040fe20003f25270 */
[----:B------:R-:W-:Y:S01]  /*34b0*/  @!PT LDS RZ, [RZ] ;  /* 0x00000000fffff984 */ /* 0x000fe20000000800 */
[----:B------:R-:W-:Y:S01]  /*34c0*/  @!PT LDS RZ, [RZ] ;  /* 0x00000000fffff984 */ /* 0x000fe20000000800 */
[----:B------:R-:W-:Y:S01]  /*34d0*/  @!PT LDS RZ, [RZ] ;  /* 0x00000000fffff984 */ /* 0x000fe20000000800 */
[----:B------:R-:W-:Y:S01]  /*34e0*/  @!PT LDS RZ, [RZ] ;  /* 0x00000000fffff984 */ /* 0x000fe20000000800 */
[----:B------:R3:W-:Y:S06]  /*34f0*/  MEMBAR.ALL.CTA ;  /* 0x0000000000007992 */ /* 0x0007ec0000008000 */
[----:B---3--:R-:W3:Y:S01]  /*3500*/  FENCE.VIEW.ASYNC.S ;  /* 0x00000000000073c6 */ /* 0x008ee20000000000 */
[----:B------:R-:W-:Y:S01]  /*3510*/  SEL R11, R11, RZ, P1 ;  /* 0x000000ff0b0b7207 */ /* 0x000fe20000800000 */
[----:B---3--:R3:W-:Y:S01]  /*3520*/  SYNCS.ARRIVE.TRANS64.RED.A1T0 RZ, [R2+URZ], RZ ;  /* 0x000000ff02ff79a7 */ /* 0x0087e200081004ff */
[----:B--2---:R-:W-:-:S02]  /*3530*/  LOP3.LUT P3, RZ, R6, 0x1, RZ, 0xc0, !PT ;  /* 0x0000000106ff7812 */ /* 0x004fc4000786c0ff */
[----:B------:R-:W-:-:S04]  /*3540*/  SEL R5, RZ, 0x1, P1 ;  /* 0x00000001ff057807 */ /* 0x000fc80000800000 */
[----:B------:R-:W-:Y:S02]  /*3550*/  LOP3.LUT R10, R10, R5, RZ, 0x3c, !PT ;  /* 0x000000050a0a7212 */ /* 0x000fe400078e3cff */
[----:B---3--:R-:W-:-:S04]  /*3560*/  SEL R2, RZ, 0x1, P0 ;  /* 0x00000001ff027807 */ /* 0x008fc80000000000 */
[----:B------:R-:W-:Y:S01]  /*3570*/  LOP3.LUT R9, R9, R2, RZ, 0x3c, !PT ;  /* 0x0000000209097212 */ /* 0x000fe200078e3cff */
[----:B------:R-:W-:Y:S06]  /*3580*/  @P3 BRA `(.L_x_61) ;  /* 0xfffffffc002c3947 */ /* 0x000fec000383ffff */
[----:B------:R-:W-:Y:S01]  /*3590*/  ULEA UR4, UR5, UR6, 0x3 ;  /* 0x0000000605047291 */ /* 0x000fe2000f8e18ff */
[----:B------:R-:W-:-:S08]  /*35a0*/  SHF.L.U32 R3, R12, 0x1f, RZ ;  /* 0x0000001f0c037819 */ /* 0x000fd000000006ff */
[----:B------:R-:W2:Y:S02]  /*35b0*/  SYNCS.PHASECHK.TRANS64 P0, [UR4+0x110], R3 ;  /* 0x00011003ff0075a7 */ /* 0x000ea40008001004 */
[----:B--2---:R-:W-:Y:S05]  /*35c0*/  @P0 BRA `(.L_x_62) ;  /* 0x0000000000080947 */ /* 0x004fea0003800000 */
[----:B------:R-:W2:Y:S02]  /*35d0*/  SYNCS.PHASECHK.TRANS64.TRYWAIT P0, [UR4+0x110], R3 ;  /* 0x00011003ff0075a7 */ /* 0x000ea40008001104 */
[----:B--2---:R-:W-:Y:S05]  /*35e0*/  @!P0 BRA `(.L_x_63) ;  /* 0x0000005400e48947 */ /* 0x004fea0003800000 */
.L_x_62:
[----:B------:R-:W-:-:S04]  /*35f0*/  UIADD3 UR7, UPT, UPT, UR5, 0x1, URZ ;  /* 0x0000000105077890 */ /* 0x000fc8000fffe0ff */
[----:B------:R-:W-:-:S04]  /*3600*/  UISETP.NE.AND UP0, UPT, UR7, 0x2, UPT ;  /* 0x000000020700788c */ /* 0x000fc8000bf05270 */
[----:B------:R-:W-:Y:S02]  /*3610*/  USEL UR8, URZ, 0x1, UP0 ;  /* 0x00000001ff087887 */ /* 0x000fe40008000000 */
[----:B------:R-:W-:-:S04]  /*3620*/  USEL UR7, UR7, URZ, UP0 ;  /* 0x000000ff07077287 */ /* 0x000fc80008000000 */
[----:B------:R-:W-:Y:S01]  /*3630*/  ULEA UR7, UR7, UR6, 0x3 ;  /* 0x0000000607077291 */ /* 0x000fe2000f8e18ff */
[----:B--2---:R-:W-:-:S04]  /*3640*/  LOP3.LUT R3, R12, UR8, RZ, 0x3c, !PT ;  /* 0x000000080c037c12 */ /* 0x004fc8000f8e3cff */
[----:B------:R-:W-:-:S04]  /*3650*/  SHF.L.U32 R0, R3, 0x1f, RZ ;  /* 0x0000001f03007819 */ /* 0x000fc800000006ff */
[----:B------:R-:W2:Y:S02]  /*3660*/  SYNCS.PHASECHK.TRANS64 P0, [UR7+0x110], R0 ;  /* 0x00011000ff0075a7 */ /* 0x000ea40008001007 */
[----:B-12---:R-:W-:Y:S05]  /*3670*/  @P0 EXIT ;  /* 0x000000000000094d */ /* 0x006fea0003800000 */
[----:B------:R-:W-:Y:S02]  /*3680*/  SHF.L.U32 R3, R3, 0x1f, RZ ;  /* 0x0000001f03037819 */ /* 0x000fe400000006ff */
[----:B------:R-:W-:-:S07]  /*3690*/  MOV R0, UR7 ;  /* 0x0000000700007c02 */ /* 0x000fce0008000f00 */
.L_x_64:
[----:B-1----:R1:W2:Y:S02]  /*36a0*/  SYNCS.PHASECHK.TRANS64.TRYWAIT P0, [R0+URZ+0x110], R3 ;  /* 0x00011003000075a7 */ /* 0x0022a400080011ff */
[----:B--2---:R-:W-:Y:S05]  /*36b0*/  @!P0 NANOSLEEP.SYNCS 0x989680 ;  /* 0x009896800000895d */ /* 0x004fea0003900000 */
[----:B------:R-:W2:Y:S02]  /*36c0*/  @!P0 SYNCS.PHASECHK.TRANS64 P0, [R0+URZ+0x110], R3 ;  /* 0x00011003000085a7 */ /* 0x000ea400080010ff */
[----:B--2---:R-:W-:Y:S05]  /*36d0*/  @P0 EXIT ;  /* 0x000000000000094d */ /* 0x004fea0003800000 */
[----:B------:R-:W-:Y:S05]  /*36e0*/  BRA `(.L_x_64) ;  /* 0xfffffffc00ec7947 */ /* 0x000fea000383ffff */
.L_x_57:
[----:B------:R-:W-:Y:S05]  /*36f0*/  BRA.U UP5, `(.L_x_65) ;  /* 0x0000001105d87547 */ /* 0x000fea000b800000 */
[----:B------:R-:W-:Y:S01]  /*3700*/  UMOV UR4, 0x40 ;  /* 0x0000004000047882 */ /* 0x000fe20000000000 */
[----:B------:R-:W-:Y:S01]  /*3710*/  NOP ;  /* 0x0000000000007918 */ /* 0x000fe20000000000 */
[----:B------:R-:W-:Y:S01]  /*3720*/  ULEA UR5, UR46, UR4, 0x18 ;  /* 0x000000042e057291 */ /* 0x000fe2000f8ec0ff */
[----:B------:R-:W-:Y:S02]  /*3730*/  UMOV UR6, 0x400 ;  /* 0x0000040000067882 */ /* 0x000fe40000000000 */
[----:B------:R-:W-:-:S06]  /*3740*/  ULEA UR6, UR46, UR6, 0x18 ;  /* 0x000000062e067291 */ /* 0x000fcc000f8ec0ff */
[----:B------:R-:W2:Y:S02]  /*3750*/  LDS.U8 R0, [UR5+0x1c] ;  /* 0x00001c05ff007984 */ /* 0x000ea40008000000 */
[----:B--2---:R-:W-:-:S13]  /*3760*/  ISETP.NE.AND P0, PT, R0, RZ, PT ;  /* 0x000000ff0000720c */ /* 0x004fda0003f05270 */
[----:B------:R-:W-:Y:S05]  /*3770*/  @P0 BRA `(.L_x_66) ;  /* 0x0000000400080947 */ /* 0x000fea0003800000 */
[----:B------:R-:W-:Y:S02]  /*3780*/  UISETP.NE.U32.AND UP1, UPT, UR45, 0x1, UPT ;  /* 0x000000012d00788c */ /* 0x000fe4000bf25070 */
[----:B------:R-:W-:-:S07]  /*3790*/  UIADD3 UR7, UPT, UPT, UR5, 0x8, URZ ;  /* 0x0000000805077890 */ /* 0x000fce000fffe0ff */
[----:B------:R-:W-:Y:S05]  /*37a0*/  BRA.U !UP1, `(.L_x_67) ;  /* 0x00000001099c7547 */ /* 0x000fea000b800000 */
[----:B------:R-:W-:Y:S01]  /*37b0*/  ELECT P0, URZ, PT ;  /* 0x0000000000ff782f */ /* 0x000fe20003800000 */
[----:B------:R-:W-:-:S12]  /*37c0*/  BSSY B0, `(.L_x_67) ;  /* 0x0000025000007945 */ /* 0x000fd80003800000 */
[----:B------:R-:W-:Y:S05]  /*37d0*/  @!P0 BRA `(.L_x_68) ;  /* 0x00000000008c8947 */ /* 0x000fea0003800000 */
[----:B------:R-:W-:-:S05]  /*37e0*/  UMOV UR4, 0x10 ;  /* 0x0000001000047882 */ /* 0x000fca0000000000 */
[----:B------:R-:W-:Y:S04]  /*37f0*/  DEPBAR.LE SB2, 0x36 ;  /* 0x0000ad800000791a */ /* 0x000fe80000000000 */
[----:B------:R-:W2:Y:S02]  /*3800*/  UTCATOMSWS.2CTA.FIND_AND_SET.ALIGN UP0, UR4, UR4 ;  /* 0x00000004000475e3 */ /* 0x000ea40008200800 */
[----:B--2---:R-:W-:Y:S01]  /*3810*/  MOV R11, UR4 ;  /* 0x00000004000b7c02 */ /* 0x004fe20008000f00 */
[----:B------:R-:W-:Y:S06]  /*3820*/  BRA.U UP0, `(.L_x_69) ;  /* 0x0000000100187547 */ /* 0x000fec000b800000 */
.L_x_70:
[----:B------:R-:W-:Y:S05]  /*3830*/  NANOSLEEP 0x64 ;  /* 0x000000640000795d */ /* 0x000fea0003800000 */
[----:B------:R-:W-:-:S05]  /*3840*/  UMOV UR4, 0x10 ;  /* 0x0000001000047882 */ /* 0x000fca0000000000 */
[----:B------:R-:W-:Y:S04]  /*3850*/  DEPBAR.LE SB2, 0x36 ;  /* 0x0000ad800000791a */ /* 0x000fe80000000000 */
[----:B------:R-:W2:Y:S02]  /*3860*/  UTCATOMSWS.2CTA.FIND_AND_SET.ALIGN UP0, UR4, UR4 ;  /* 0x00000004000475e3 */ /* 0x000ea40008200800 */
[----:B--2---:R-:W-:Y:S01]  /*3870*/  MOV R11, UR4 ;  /* 0x00000004000b7c02 */ /* 0x004fe20008000f00 */
[----:B------:R-:W-:Y:S05]  /*3880*/  BRA.U !UP0, `(.L_x_70) ;  /* 0xfffffffd08e87547 */ /* 0x000fea000b83ffff */
.L_x_69:
[----:B------:R-:W2:Y:S01]  /*3890*/  LDS R7, [UR5+0x10] ;  /* 0x00001005ff077984 */ /* 0x000ea20008000800 */
[----:B------:R-:W-:Y:S01]  /*38a0*/  IMAD.U32 R5, RZ, RZ, UR6 ;  /* 0x00000006ff057e24 */ /* 0x000fe2000f8e00ff */
[----:B------:R-:W-:-:S03]  /*38b0*/  MOV R4, UR48 ;  /* 0x0000003000047c02 */ /* 0x000fc60008000f00 */
[----:B------:R-:W-:Y:S01]  /*38c0*/  VIADD R5, R5, 0x1b0 ;  /* 0x000001b005057836 */ /* 0x000fe20000000000 */
[----:B--2---:R-:W-:-:S04]  /*38d0*/  SHF.L.U32 R7, R7, 0x1f, RZ ;  /* 0x0000001f07077819 */ /* 0x004fc800000006ff */
[----:B------:R-:W2:Y:S02]  /*38e0*/  SYNCS.PHASECHK.TRANS64.TRYWAIT P0, [UR5+0x8], R7 ;  /* 0x00000807ff0075a7 */ /* 0x000ea40008001105 */
[----:B--2---:R-:W-:Y:S05]  /*38f0*/  @P0 BRA `(.L_x_71) ;  /* 0x0000000000080947 */ /* 0x004fea0003800000 */
[----:B------:R-:W2:Y:S02]  /*3900*/  SYNCS.PHASECHK.TRANS64.TRYWAIT P0, [UR5+0x8], R7 ;  /* 0x00000807ff0075a7 */ /* 0x000ea40008001105 */
[----:B--2---:R-:W-:Y:S05]  /*3910*/  @!P0 BRA `(.L_x_72) ;  /* 0x0000005400308947 */ /* 0x004fea0003800000 */
.L_x_71:
[----:B--2---:R-:W-:Y:S01]  /*3920*/  HFMA2 R0, -RZ, RZ, 0, 5.9604644775390625e-08 ;  /* 0x00000001ff007431 */ /* 0x004fe200000001ff */
[----:B------:R-:W-:Y:S01]  /*3930*/  UPRMT UR4, UR48, 0x654, UR7 ;  /* 0x0000065430047896 */ /* 0x000fe20008000007 */
[----:B------:R-:W-:Y:S01]  /*3940*/  IMAD.MOV.U32 R8, RZ, RZ, 0xffff ;  /* 0x0000ffffff087424 */ /* 0x000fe200078e00ff */
[----:B------:R-:W-:Y:S01]  /*3950*/  PRMT R4, R4, 0x654, R5 ;  /* 0x0000065404047816 */ /* 0x000fe20000000005 */
[----:B------:R-:W-:Y:S02]  /*3960*/  IMAD.MOV.U32 R6, RZ, RZ, 0x4 ;  /* 0x00000004ff067424 */ /* 0x000fe400078e00ff */
[----:B------:R-:W-:Y:S01]  /*3970*/  IMAD.SHL.U32 R9, R11, 0x20, RZ ;  /* 0x000000200b097824 */ /* 0x000fe200078e00ff */
[----:B------:R-:W-:Y:S02]  /*3980*/  MOV R5, UR4 ;  /* 0x0000000400057c02 */ /* 0x000fe40008000f00 */
[-C--:B------:R-:W-:Y:S01]  /*3990*/  SHF.L.U32 R8, R8, R11.reuse, RZ ;  /* 0x0000000b08087219 */ /* 0x080fe200000006ff */
[----:B------:R2:W-:Y:S01]  /*39a0*/  SYNCS.ARRIVE.TRANS64.RED RZ, [UR4], R6 ;  /* 0x00000006ffff79a7 */ /* 0x0005e20008000404 */
[----:B------:R-:W-:Y:S01]  /*39b0*/  SHF.L.U32 R7, R0, R11, RZ ;  /* 0x0000000b00077219 */ /* 0x000fe200000006ff */
[----:B------:R2:W-:Y:S04]  /*39c0*/  STS [UR6+0x1b0], R9 ;  /* 0x0001b009ff007988 */ /* 0x0005e80008000806 */
[----:B------:R2:W-:Y:S04]  /*39d0*/  STAS [R4.64], R11 ;  /* 0x0000000b04007dbd */ /* 0x0005e8000c0008ff */
[----:B------:R2:W-:Y:S04]  /*39e0*/  ATOMS.OR RZ, [UR5+0x14], R8 ;  /* 0x00001408ffff798c */ /* 0x0005e8000b000005 */
[----:B------:R2:W-:Y:S04]  /*39f0*/  ATOMS.OR RZ, [UR5+0x18], R7 ;  /* 0x00001807ffff798c */ /* 0x0005e8000b000005 */
[----:B------:R2:W-:Y:S02]  /*3a00*/  ATOMS.XOR RZ, [UR5+0x10], R0 ;  /* 0x00001000ffff798c */ /* 0x0005e4000b800005 */
.L_x_68:
[----:B-1----:R-:W-:Y:S05]  /*3a10*/  BSYNC B0 ;  /* 0x0000000000007941 */ /* 0x002fea0003800000 */
.L_x_67:
[----:B------:R-:W-:Y:S05]  /*3a20*/  BRA.U UP1, `(.L_x_73) ;  /* 0x00000001016c7547 */ /* 0x000fea000b800000 */
[----:B------:R-:W-:-:S03]  /*3a30*/  UMOV UR4, 0xffffffff ;  /* 0xffffffff00047882 */ /* 0x000fc60000000000 */
[----:B------:R-:W-:Y:S05]  /*3a40*/  BRA.DIV UR4, `(.L_x_74) ;  /* 0x0000005204fc7947 */ /* 0x000fea000b800000 */
[----:B------:R-:W-:-:S13]  /*3a50*/  ELECT P6, URZ, PT ;  /* 0x0000000000ff782f */ /* 0x000fda00038c0000 */
.L_x_168:
[----:B------:R-:W-:Y:S05]  /*3a60*/  @!P6 BRA `(.L_x_73) ;  /* 0x00000000005ce947 */ /* 0x000fea0003800000 */
[----:B--2---:R-:W2:Y:S02]  /*3a70*/  LDS R5, [UR5+0x10] ;  /* 0x00001005ff057984 */ /* 0x004ea40008000800 */
[----:B--2---:R-:W-:-:S04]  /*3a80*/  SHF.L.U32 R5, R5, 0x1f, RZ ;  /* 0x0000001f05057819 */ /* 0x004fc800000006ff */
[----:B------:R-:W2:Y:S02]  /*3a90*/  SYNCS.PHASECHK.TRANS64.TRYWAIT P0, [UR5+0x8], R5 ;  /* 0x00000805ff0075a7 */ /* 0x000ea40008001105 */
[----:B--2---:R-:W-:Y:S05]  /*3aa0*/  @P0 BRA `(.L_x_75) ;  /* 0x0000000000080947 */ /* 0x004fea0003800000 */
[----:B------:R-:W2:Y:S02]  /*3ab0*/  SYNCS.PHASECHK.TRANS64.TRYWAIT P0, [UR5+0x8], R5 ;  /* 0x00000805ff0075a7 */ /* 0x000ea40008001105 */
[----:B--2---:R-:W-:Y:S05]  /*3ac0*/  @!P0 BRA `(.L_x_76) ;  /* 0x0000005000fc8947 */ /* 0x004fea0003800000 */
.L_x_75:
[----:B------:R-:W3:Y:S01]  /*3ad0*/  LDS R7, [UR6+0x1b0] ;  /* 0x0001b006ff077984 */ /* 0x000ee20008000800 */
[----:B--2---:R-:W-:Y:S02]  /*3ae0*/  HFMA2 R0, -RZ, RZ, 0, 5.9604644775390625e-08 ;  /* 0x00000001ff007431 */ /* 0x004fe400000001ff */
[----:B------:R-:W-:Y:S01]  /*3af0*/  IMAD.MOV.U32 R4, RZ, RZ, 0xffff ;  /* 0x0000ffffff047424 */ /* 0x000fe200078e00ff */
[----:B------:R-:W-:Y:S01]  /*3b00*/  UPRMT UR4, UR48, 0x654, UR7 ;  /* 0x0000065430047896 */ /* 0x000fe20008000007 */
[----:B---3--:R-:W-:-:S03]  /*3b10*/  IMAD.SHL.U32 R5, R7, 0x20, RZ ;  /* 0x0000002007057824 */ /* 0x008fc600078e00ff */
[-C--:B------:R-:W-:Y:S02]  /*3b20*/  SHF.L.U32 R4, R4, R7.reuse, RZ ;  /* 0x0000000704047219 */ /* 0x080fe400000006ff */
[----:B------:R-:W-:Y:S01]  /*3b30*/  SHF.L.U32 R7, R0, R7, RZ ;  /* 0x0000000700077219 */ /* 0x000fe200000006ff */
[----:B------:R3:W-:Y:S04]  /*3b40*/  STS [UR6+0x1b0], R5 ;  /* 0x0001b005ff007988 */ /* 0x0007e80008000806 */
[----:B------:R3:W-:Y:S04]  /*3b50*/  ATOMS.OR RZ, [UR5+0x14], R4 ;  /* 0x00001404ffff798c */ /* 0x0007e8000b000005 */
[----:B------:R3:W-:Y:S01]  /*3b60*/  ATOMS.OR RZ, [UR5+0x18], R7 ;  /* 0x00001807ffff798c */ /* 0x0007e2000b000005 */
[----:B------:R-:W-:Y:S03]  /*3b70*/  SYNCS.ARRIVE.TRANS64.RED.A1T0 RZ, [UR4], RZ ;  /* 0x000000ffffff79a7 */ /* 0x000fe60008100404 */
[----:B------:R3:W-:Y:S01]  /*3b80*/  ATOMS.XOR RZ, [UR5+0x10], R0 ;  /* 0x00001000ffff798c */ /* 0x0007e2000b800005 */
[----:B------:R-:W-:Y:S05]  /*3b90*/  BRA `(.L_x_73) ;  /* 0x0000000000107947 */ /* 0x000fea0003800000 */
.L_x_66:
[----:B------:R-:W-:Y:S02]  /*3ba0*/  MOV R0, 0xffffffff ;  /* 0xffffffff00007802 */ /* 0x000fe40000000f00 */
[----:B------:R-:W-:-:S03]  /*3bb0*/  MOV R4, 0x3be0 ;  /* 0x00003be000047802 */ /* 0x000fc60000000f00 */
[----:B------:R2:W-:Y:S04]  /*3bc0*/  STS [UR6+0x1b0], R0 ;  /* 0x0001b000ff007988 */ /* 0x0005e80008000806 */
[----:B-12--5:R-:W-:Y:S05]  /*3bd0*/  CALL.REL.NOINC `($__internal_1_$__cuda_sm10x_tcgen05_guardrail_trap_phase_invalid_during_alloc) ;  /* 0x0000005800447944 */ /* 0x026fea0003c00000 */
.L_x_73:
[----:B------:R-:W-:Y:S05]  /*3be0*/  WARPSYNC.ALL ;  /* 0x0000000000007948 */ /* 0x000fea0003800000 */
[----:B------:R-:W4:Y:S01]  /*3bf0*/  S2UR UR4, SR_CgaCtaId ;  /* 0x00000000000479c3 */ /* 0x000f220000008800 */
[----:B------:R-:W-:Y:S01]  /*3c00*/  UMOV UR26, 0x400 ;  /* 0x00000400001a7882 */ /* 0x000fe20000000000 */
[----:B------:R-:W-:-:S06]  /*3c10*/  NOP ;  /* 0x0000000000007918 */ /* 0x000fcc0000000000 */
[----:B------:R-:W-:Y:S06]  /*3c20*/  BAR.ARV 0x6, 0xa0 ;  /* 0x0182800000007b1d */ /* 0x000fec0000002000 */
[----:B------:R-:W1:Y:S01]  /*3c30*/  LDCU UR6, c[0x0][0x38c] ;  /* 0x00007180ff0677ac */ /* 0x000e620008000800 */
[----:B------:R-:W-:Y:S01]  /*3c40*/  LOP3.LUT R3, R3, 0xffff, RZ, 0xc0, !PT ;  /* 0x0000ffff03037812 */ /* 0x000fe200078ec0ff */
[----:B--2---:R-:W-:Y:S01]  /*3c50*/  IMAD.MOV.U32 R9, RZ, RZ, 0x1 ;  /* 0x00000001ff097424 */ /* 0x004fe200078e00ff */
[----:B------:R-:W-:Y:S01]  /*3c60*/  LOP3.LUT R2, R2, 0xffff, RZ, 0xc0, !PT ;  /* 0x0000ffff02027812 */ /* 0x000fe200078ec0ff */
[----:B------:R-:W-:Y:S01]  /*3c70*/  IMAD.MOV.U32 R8, RZ, RZ, RZ ;  /* 0x000000ffff087224 */ /* 0x000fe200078e00ff */
[----:B------:R-:W-:Y:S01]  /*3c80*/  R2UR UR28, R3 ;  /* 0x00000000031c72ca */ /* 0x000fe200000e0000 */
[----:B------:R-:W-:Y:S01]  /*3c90*/  UMOV UR32, URZ ;  /* 0x000000ff00207c82 */ /* 0x000fe20008000000 */
[----:B------:R-:W-:-:S02]  /*3ca0*/  R2UR UR42, R2 ;  /* 0x00000000022a72ca */ /* 0x000fc400000e0000 */
[----:B------:R-:W-:Y:S01]  /*3cb0*/  CS2R R2, SRZ ;  /* 0x0000000000027805 */ /* 0x000fe2000001ff00 */
[----:B------:R-:W-:Y:S01]  /*3cc0*/  UMOV UR23, URZ ;  /* 0x000000ff00177c82 */ /* 0x000fe20008000000 */
[----:B----4-:R-:W-:Y:S01]  /*3cd0*/  ULEA UR26, UR4, UR26, 0x18 ;  /* 0x0000001a041a7291 */ /* 0x010fe2000f8ec0ff */
[----:B------:R-:W-:Y:S01]  /*3ce0*/  UMOV UR22, URZ ;  /* 0x000000ff00167c82 */ /* 0x000fe20008000000 */
[----:B------:R-:W-:Y:S02]  /*3cf0*/  UISETP.NE.AND UP3, UPT, UR45, URZ, UPT ;  /* 0x000000ff2d00728c */ /* 0x000fe4000bf65270 */
[----:B------:R-:W-:Y:S02]  /*3d00*/  UIADD3 UR5, UPT, UPT, UR26, 0x4300, URZ ;  /* 0x000043001a057890 */ /* 0x000fe4000fffe0ff */
[----:B------:R-:W-:-:S03]  /*3d10*/  UIADD3 UR4, UPT, UPT, UR26, 0x1e300, URZ ;  /* 0x0001e3001a047890 */ /* 0x000fc6000fffe0ff */
[----:B---3--:R-:W2:Y:S01]  /*3d20*/  LDS R0, [UR26+0x1b0] ;  /* 0x0001b01aff007984 */ /* 0x008ea20008000800 */
[----:B-1----:R-:W-:Y:S02]  /*3d30*/  UIADD3 UR6, UPT, UPT, UR6, 0x7f, URZ ;  /* 0x0000007f06067890 */ /* 0x002fe4000fffe0ff */
[----:B------:R-:W-:Y:S02]  /*3d40*/  USHF.R.U32.HI UR5, URZ, 0x4, UR5 ;  /* 0x00000004ff057899 */ /* 0x000fe40008011605 */
[----:B------:R-:W-:Y:S02]  /*3d50*/  USHF.R.S32.HI UR33, URZ, 0x1f, UR6 ;  /* 0x0000001fff217899 */ /* 0x000fe40008011406 */
[----:B------:R-:W-:Y:S02]  /*3d60*/  USHF.R.U32.HI UR4, URZ, 0x4, UR4 ;  /* 0x00000004ff047899 */ /* 0x000fe40008011604 */
[----:B------:R-:W-:Y:S02]  /*3d70*/  ULEA.HI UR33, UR33, UR6, URZ, 0x7 ;  /* 0x0000000621217291 */ /* 0x000fe4000f8f38ff */
[----:B------:R-:W-:-:S02]  /*3d80*/  ULOP3.LUT UR5, UR5, 0x3fff, URZ, 0xc0, !UPT ;  /* 0x00003fff05057892 */ /* 0x000fc4000f8ec0ff */
[----:B------:R-:W-:Y:S02]  /*3d90*/  USHF.R.S32.HI UR33, URZ, 0x7, UR33 ;  /* 0x00000007ff217899 */ /* 0x000fe40008011421 */
[----:B------:R-:W-:Y:S02]  /*3da0*/  ULOP3.LUT UR30, UR4, 0x3fff, URZ, 0xc0, !UPT ;  /* 0x00003fff041e7892 */ /* 0x000fe4000f8ec0ff */
[----:B------:R-:W-:Y:S01]  /*3db0*/  UISETP.LT.AND UP0, UPT, UR33, 0x1, UPT ;  /* 0x000000012100788c */ /* 0x000fe2000bf01270 */
[----:B------:R-:W-:Y:S01]  /*3dc0*/  UMOV UR40, 0x0 ;  /* 0x0000000000287882 */ /* 0x000fe20000000000 */
[----:B------:R-:W-:Y:S01]  /*3dd0*/  UMOV UR41, 0x8200010 ;  /* 0x0820001000297882 */ /* 0x000fe20000000000 */
[----:B------:R-:W-:Y:S02]  /*3de0*/  ULOP3.LUT UR29, UR5, 0x10000, URZ, 0xfc, !UPT ;  /* 0x00010000051d7892 */ /* 0x000fe4000f8efcff */
[----:B------:R-:W-:Y:S02]  /*3df0*/  ULOP3.LUT UR30, UR30, 0x10000, URZ, 0xfc, !UPT ;  /* 0x000100001e1e7892 */ /* 0x000fe4000f8efcff */
[----:B------:R-:W-:Y:S01]  /*3e00*/  USEL UR43, UR33, 0x1, !UP0 ;  /* 0x00000001212b7887 */ /* 0x000fe2000c000000 */
[----:B------:R-:W-:Y:S01]  /*3e10*/  UMOV UR38, 0x0 ;  /* 0x0000000000267882 */ /* 0x000fe20000000000 */
[----:B------:R-:W-:Y:S01]  /*3e20*/  UMOV UR39, 0x8200010 ;  /* 0x0820001000277882 */ /* 0x000fe20000000000 */
[----:B------:R-:W-:Y:S01]  /*3e30*/  UMOV UR36, 0x0 ;  /* 0x0000000000247882 */ /* 0x000fe20000000000 */
[----:B------:R-:W-:Y:S01]  /*3e40*/  UMOV UR37, 0x8200010 ;  /* 0x0820001000257882 */ /* 0x000fe20000000000 */
[----:B------:R-:W-:Y:S01]  /*3e50*/  UMOV UR34, 0x0 ;  /* 0x0000000000227882 */ /* 0x000fe20000000000 */
[----:B------:R-:W-:Y:S01]  /*3e60*/  UMOV UR35, 0x8200010 ;  /* 0x0820001000237882 */ /* 0x000fe20000000000 */
[----:B--2---:R-:W-:-:S15]  /*3e70*/  R2UR UR44, R0 ;  /* 0x00000000002c72ca */ /* 0x004fde00000e0000 */
.L_x_84:
[C---:B------:R-:W-:Y:S02]  /*3e80*/  LEA R0, R8.reuse, UR26, 0x3 ;  /* 0x0000001a08007c11 */ /* 0x040fe4000f8e18ff */
[----:B------:R-:W-:Y:S02]  /*3e90*/  SHF.L.U32 R5, R3, 0x1f, RZ ;  /* 0x0000001f03057819 */ /* 0x000fe400000006ff */
[----:B------:R-:W-:Y:S02]  /*3ea0*/  LEA R4, R8, UR26, 0x4 ;  /* 0x0000001a08047c11 */ /* 0x000fe4000f8e20ff */
[----:B------:R-:W1:Y:S02]  /*3eb0*/  SYNCS.PHASECHK.TRANS64.TRYWAIT P0, [R0+URZ+0x100], R5 ;  /* 0x00010005000075a7 */ /* 0x000e6400080011ff */
[----:B-1-3--:R-:W-:Y:S05]  /*3ec0*/  @!P0 BRA `(.L_x_77) ;  /* 0x0000005000148947 */ /* 0x00afea0003800000 */
.L_x_169:
[----:B-1----:R-:W1:Y:S01]  /*3ed0*/  LDS.128 R4, [R4+0x190] ;  /* 0x0001900004047984 */ /* 0x002e620000000c00 */
[----:B------:R-:W-:Y:S02]  /*3ee0*/  VIADD R0, R0, 0x110 ;  /* 0x0000011000007836 */ /* 0x000fe40000000000 */
[----:B------:R-:W-:Y:S01]  /*3ef0*/  VIADD R8, R8, 0x1 ;  /* 0x0000000108087836 */ /* 0x000fe20000000000 */
[----:B------:R-:W-:Y:S01]  /*3f00*/  @!PT LDS RZ, [RZ] ;  /* 0x00000000fffff984 */ /* 0x000fe20000000800 */
[----:B------:R-:W-:Y:S01]  /*3f10*/  @!PT LDS RZ, [RZ] ;  /* 0x00000000fffff984 */ /* 0x000fe20000000800 */
[----:B------:R-:W-:Y:S01]  /*3f20*/  @!PT LDS RZ, [RZ] ;  /* 0x00000000fffff984 */ /* 0x000fe20000000800 */
[----:B------:R-:W-:Y:S01]  /*3f30*/  @!PT LDS RZ, [RZ] ;  /* 0x00000000fffff984 */ /* 0x000fe20000000800 */
[----:B------:R2:W-:Y:S06]  /*3f40*/  MEMBAR.ALL.CTA ;  /* 0x0000000000007992 */ /* 0x0005ec0000008000 */
[----:B--2---:R-:W2:Y:S01]  /*3f50*/  FENCE.VIEW.ASYNC.S ;  /* 0x00000000000073c6 */ /* 0x004ea20000000000 */
[----:B------:R-:W-:-:S04]  /*3f60*/  PRMT R0, RZ, 0x654, R0 ;  /* 0x00000654ff007816 */ /* 0x000fc80000000000 */
[----:B--2---:R2:W-:Y:S01]  /*3f70*/  SYNCS.ARRIVE.TRANS64.RED.A1T0 RZ, [R0+URZ], RZ ;  /* 0x000000ff00ff79a7 */ /* 0x0045e200081004ff */
[----:B-1----:R-:W-:Y:S01]  /*3f80*/  LOP3.LUT P1, RZ, R6, 0x1, RZ, 0xc0, !PT ;  /* 0x0000000106ff7812 */ /* 0x002fe2000782c0ff */
[----:B--2---:R-:W-:-:S12]  /*3f90*/  BRA.U UP3, `(.L_x_78) ;  /* 0x0000000503087547 */ /* 0x004fd8000b800000 */
[----:B------:R-:W1:Y:S01]  /*3fa0*/  LDCU UR4, c[0x0][0x38c] ;  /* 0x00007180ff0477ac */ /* 0x000e620008000800 */
[----:B------:R-:W-:Y:S02]  /*3fb0*/  PLOP3.LUT P2, PT, PT, PT, PT, 0x80, 0x8 ;  /* 0x000000000008781c */ /* 0x000fe40003f4f070 */
[----:B------:R-:W-:Y:S01]  /*3fc0*/  SHF.L.U32 R5, R9, 0x1f, RZ ;  /* 0x0000001f09057819 */ /* 0x000fe200000006ff */
[----:B------:R-:W-:Y:S02]  /*3fd0*/  ULEA UR31, UR32, UR26, 0x3 ;  /* 0x0000001a201f7291 */ /* 0x000fe4000f8e18ff */
[----:B------:R-:W-:Y:S02]  /*3fe0*/  ULEA UR11, UR32, UR44, 0x6 ;  /* 0x0000002c200b7291 */ /* 0x000fe4000f8e30ff */
[----:B-1----:R-:W-:-:S06]  /*3ff0*/  UISETP.GE.AND UP0, UPT, UR4, 0x1, UPT ;  /* 0x000000010400788c */ /* 0x002fcc000bf06270 */
[----:B------:R-:W-:-:S05]  /*4000*/  PLOP3.LUT P0, PT, PT, PT, UP0, 0x80, 0x8 ;  /* 0x000000000008781c */ /* 0x000fca0003f0f008 */
[----:B------:R-:W-:-:S08]  /*4010*/  @UP0 ULEA UR4, UR23, UR26, 0x3 ;  /* 0x0000001a17040291 */ /* 0x000fd0000f8e18ff */
[----:B------:R-:W-:-:S04]  /*4020*/  @P0 SHF.L.U32 R0, R2, 0x1f, RZ ;  /* 0x0000001f02000819 */ /* 0x000fc800000006ff */
[----:B------:R1:W2:Y:S01]  /*4030*/  @P0 SYNCS.PHASECHK.TRANS64.TRYWAIT P2, [UR4], R0 ;  /* 0x00000000ff0005a7 */ /* 0x0002a20008041104 */
[----:B------:R-:W3:Y:S02]  /*4040*/  SYNCS.PHASECHK.TRANS64.TRYWAIT P0, [UR31+0x140], R5 ;  /* 0x00014005ff0075a7 */ /* 0x000ee4000800111f */
[----:B-123--:R-:W-:Y:S05]  /*4050*/  @!P0 BRA `(.L_x_79) ;  /* 0x0000004c00c48947 */ /* 0x00efea0003800000 */
.L_x_171:
[----:B------:R-:W-:Y:S01]  /*4060*/  UMOV UR27, UR22 ;  /* 0x00000016001b7c82 */ /* 0x000fe20008000000 */
[----:B------:R-:W-:Y:S05]  /*4070*/  BRA.U !UP0, `(.L_x_80) ;  /* 0x0000000108c07547 */ /* 0x000fea000b800000 */
[----:B------:R-:W-:Y:S02]  /*4080*/  UIADD3 UR27, UPT, UPT, UR43, UR22, URZ ;  /* 0x000000162b1b7290 */ /* 0x000fe4000fffe0ff */
[----:B------:R-:W-:Y:S01]  /*4090*/  UPLOP3.LUT UP2, UPT, UPT, UPT, UPT, 0x40, 0x4 ;  /* 0x000000000004789c */ /* 0x000fe20003f4e870 */
[----:B------:R-:W-:Y:S01]  /*40a0*/  UMOV UR24, UR33 ;  /* 0x0000002100187c82 */ /* 0x000fe20008000000 */
[----:B------:R-:W-:-:S09]  /*40b0*/  UMOV UR10, UR23 ;  /* 0x00000017000a7c82 */ /* 0x000fd20008000000 */
.L_x_83:
[----:B--2---:R-:W-:Y:S01]  /*40c0*/  ULEA UR5, UR10, UR26, 0x3 ;  /* 0x0000001a0a057291 */ /* 0x004fe2000f8e18ff */
[----:B---3--:R-:W-:Y:S11]  /*40d0*/  @P2 BRA `(.L_x_81) ;  /* 0x00000000000c2947 */ /* 0x008ff60003800000 */
[----:B-1----:R-:W-:Y:S04]  /*40e0*/  SHF.L.U32 R5, R2, 0x1f, RZ ;  /* 0x0000001f02057819 */ /* 0x002fe800000006ff */
[----:B------:R-:W1:Y:S02]  /*40f0*/  SYNCS.PHASECHK.TRANS64.TRYWAIT P0, [UR5], R5 ;  /* 0x00000005ff0075a7 */ /* 0x000e640008001105 */
[----:B-1----:R-:W-:Y:S05]  /*4100*/  @!P0 BRA `(.L_x_82) ;  /* 0x0000004c00b08947 */ /* 0x002fea0003800000 */
.L_x_81:
[----:B------:R-:W-:Y:S01]  /*4110*/  UISETP.NE.AND UP0, UPT, UR24, 0x1, UPT ;  /* 0x000000011800788c */ /* 0x000fe2000bf05270 */
[----:B------:R-:W-:Y:S01]  /*4120*/  PLOP3.LUT P2, PT, PT, PT, PT, 0x80, 0x8 ;  /* 0x000000000008781c */ /* 0x000fe20003f4f070 */
[----:B------:R-:W-:Y:S02]  /*4130*/  UIADD3 UR4, UPT, UPT, UR10, 0x1, URZ ;  /* 0x000000010a047890 */ /* 0x000fe4000fffe0ff */
[----:B------:R-:W-:Y:S02]  /*4140*/  UIADD3 UR25, UPT, UPT, UR5, 0x68, URZ ;  /* 0x0000006805197890 */ /* 0x000fe4000fffe0ff */
[----:B------:R-:W-:Y:S01]  /*4150*/  UISETP.NE.AND UP1, UPT, UR4, 0xd, UPT ;  /* 0x0000000d0400788c */ /* 0x000fe2000bf25270 */
[----:B------:R-:W-:Y:S01]  /*4160*/  PLOP3.LUT P0, PT, PT, PT, UP0, 0x80, 0x8 ;  /* 0x000000000008781c */ /* 0x000fe20003f0f008 */
[----:B------:R-:W-:Y:S02]  /*4170*/  UIADD3 UR22, UPT, UPT, UR22, 0x1, URZ ;  /* 0x0000000116167890 */ /* 0x000fe4000fffe0ff */
[----:B------:R-:W-:Y:S02]  /*4180*/  USEL UR6, URZ, 0x1, UP1 ;  /* 0x00000001ff067887 */ /* 0x000fe40008800000 */
[----:B------:R-:W-:Y:S02]  /*4190*/  USEL UR23, UR4, URZ, UP1 ;  /* 0x000000ff04177287 */ /* 0x000fe40008800000 */
[----:B------:R-:W-:Y:S02]  /*41a0*/  UIADD3 UR24, UPT, UPT, UR24, -0x1, URZ ;  /* 0xffffffff18187890 */ /* 0x000fe4000fffe0ff */
[----:B------:R-:W-:Y:S01]  /*41b0*/  @UP0 ULEA UR4, UR23, UR26, 0x3 ;  /* 0x0000001a17040291 */ /* 0x000fe2000f8e18ff */
[----:B------:R-:W-:Y:S01]  /*41c0*/  LOP3.LUT R2, R2, UR6, RZ, 0x3c, !PT ;  /* 0x0000000602027c12 */ /* 0x000fe2000f8e3cff */
[----:B------:R-:W-:Y:S02]  /*41d0*/  ULEA UR6, UR10, UR30, 0x9 ;  /* 0x0000001e0a067291 */ /* 0x000fe4000f8e48ff */
[----:B------:R-:W-:Y:S01]  /*41e0*/  UISETP.NE.AND UP0, UPT, UR22, UR27, UPT ;  /* 0x0000001b1600728c */ /* 0x000fe2000bf05270 */
[----:B-1----:R-:W-:Y:S01]  /*41f0*/  @P0 SHF.L.U32 R0, R2, 0x1f, RZ ;  /* 0x0000001f02000819 */ /* 0x002fe200000006ff */
[----:B------:R-:W-:Y:S02]  /*4200*/  UIADD3 UR20, UPT, UPT, UR6, 0x2, URZ ;  /* 0x0000000206147890 */ /* 0x000fe4000fffe0ff */
[----:B------:R-:W-:Y:S01]  /*4210*/  UIADD3 UR16, UPT, UPT, UR6, 0x4, URZ ;  /* 0x0000000406107890 */ /* 0x000fe2000fffe0ff */
[----:B------:R2:W3:Y:S01]  /*4220*/  @P0 SYNCS.PHASECHK.TRANS64.TRYWAIT P2, [UR4], R0 ;  /* 0x00000000ff0005a7 */ /* 0x0004e20008041104 */
[----:B------:R-:W-:Y:S02]  /*4230*/  ULEA UR4, UR10, UR29, 0x9 ;  /* 0x0000001d0a047291 */ /* 0x000fe4000f8e48ff */
[----:B------:R-:W-:Y:S02]  /*4240*/  UIADD3 UR12, UPT, UPT, UR6, 0x6, URZ ;  /* 0x00000006060c7890 */ /* 0x000fe4000fffe0ff */
[----:B------:R-:W-:Y:S02]  /*4250*/  UIADD3 UR18, UPT, UPT, UR4, 0x2, URZ ;  /* 0x0000000204127890 */ /* 0x000fe4000fffe0ff */
[----:B------:R-:W-:Y:S02]  /*4260*/  UIADD3 UR14, UPT, UPT, UR4, 0x4, URZ ;  /* 0x00000004040e7890 */ /* 0x000fe4000fffe0ff */
[----:B------:R-:W-:Y:S01]  /*4270*/  UIADD3 UR8, UPT, UPT, UR4, 0x6, URZ ;  /* 0x0000000604087890 */ /* 0x000fe2000fffe0ff */
[----:B------:R-:W-:Y:S01]  /*4280*/  UMOV UR7, 0x40004040 ;  /* 0x4000404000077882 */ /* 0x000fe20000000000 */
[----:B------:R-:W-:Y:S01]  /*4290*/  UMOV UR5, 0x40004040 ;  /* 0x4000404000057882 */ /* 0x000fe20000000000 */
[----:B------:R-:W-:Y:S01]  /*42a0*/  UMOV UR21, 0x40004040 ;  /* 0x4000404000157882 */ /* 0x000fe20000000000 */
[----:B------:R2:W-:Y:S01]  /*42b0*/  UTCQMMA.2CTA gdesc[UR4], gdesc[UR6], tmem[UR11], tmem[UR40], idesc[UR41], UP2 ;  /* 0x00ff2806040075ea */ /* 0x0005e2000920030b */
[----:B------:R-:W-:Y:S01]  /*42c0*/  UPLOP3.LUT UP2, UPT, UPT, UPT, UPT, 0x80, 0x8 ;  /* 0x000000000008789c */ /* 0x000fe20003f4f070 */
[----:B------:R-:W-:Y:S01]  /*42d0*/  UMOV UR19, 0x40004040 ;  /* 0x4000404000137882 */ /* 0x000fe20000000000 */
[----:B------:R-:W-:Y:S01]  /*42e0*/  UMOV UR17, 0x40004040 ;  /* 0x4000404000117882 */ /* 0x000fe20000000000 */
[----:B------:R2:W-:Y:S01]  /*42f0*/  UTCQMMA.2CTA gdesc[UR18], gdesc[UR20], tmem[UR11], tmem[UR38], idesc[UR39], UPT ;  /* 0x00ff2614120075ea */ /* 0x0005e2000ba0030b */
[----:B------:R-:W-:Y:S01]  /*4300*/  UMOV UR15, 0x40004040 ;  /* 0x40004040000f7882 */ /* 0x000fe20000000000 */
[----:B------:R-:W-:Y:S01]  /*4310*/  UMOV UR13, 0x40004040 ;  /* 0x40004040000d7882 */ /* 0x000fe20000000000 */
[----:B------:R-:W-:Y:S01]  /*4320*/  UMOV UR9, 0x40004040 ;  /* 0x4000404000097882 */ /* 0x000fe20000000000 */
[----:B------:R2:W-:Y:S01]  /*4330*/  UTCQMMA.2CTA gdesc[UR14], gdesc[UR16], tmem[UR11], tmem[UR36], idesc[UR37], UPT ;  /* 0x00ff24100e0075ea */ /* 0x0005e2000ba0030b */
[----:B------:R2:W-:Y:S01]  /*4340*/  UTCQMMA.2CTA gdesc[UR8], gdesc[UR12], tmem[UR11], tmem[UR34], idesc[UR35], UPT ;  /* 0x00ff220c080075ea */ /* 0x0005e2000ba0030b */
[----:B------:R2:W-:Y:S01]  /*4350*/  UTCBAR.2CTA.MULTICAST [UR25], URZ, UR28 ;  /* 0x000000ff190073e9 */ /* 0x0005e2000820081c */
[----:B------:R-:W-:Y:S01]  /*4360*/  UMOV UR10, UR23 ;  /* 0x00000017000a7c82 */ /* 0x000fe20008000000 */
[----:B------:R-:W-:Y:S05]  /*4370*/  BRA.U UP0, `(.L_x_83) ;  /* 0xfffffffd00507547 */ /* 0x000fea000b83ffff */
.L_x_80:
[----:B--2---:R-:W-:Y:S01]  /*4380*/  UIADD3 UR4, UPT, UPT, UR31, 0x120, URZ ;  /* 0x000001201f047890 */ /* 0x004fe2000fffe0ff */
[----:B------:R-:W-:-:S08]  /*4390*/  UMOV UR22, UR27 ;  /* 0x0000001b00167c82 */ /* 0x000fd00008000000 */
[----:B------:R2:W-:Y:S01]  /*43a0*/  UTCBAR.2CTA.MULTICAST [UR4], URZ, UR42 ;  /* 0x000000ff040073e9 */ /* 0x0005e2000820082a */
[----:B------:R-:W-:Y:S02]  /*43b0*/  NOP ;  /* 0x0000000000007918 */ /* 0x000fe40000000000 */
.L_x_78:
[----:B--2---:R-:W-:Y:S01]  /*43c0*/  UIADD3 UR4, UPT, UPT, UR32, 0x1, URZ ;  /* 0x0000000120047890 */ /* 0x004fe2000fffe0ff */
[----:B------:R-:W-:-:S03]  /*43d0*/  ISETP.NE.AND P0, PT, R8, 0x2, PT ;  /* 0x000000020800780c */ /* 0x000fc60003f05270 */
[----:B------:R-:W-:Y:S01]  /*43e0*/  UISETP.NE.AND UP0, UPT, UR4, 0x4, UPT ;  /* 0x000000040400788c */ /* 0x000fe2000bf05270 */
[----:B-1----:R-:W-:Y:S02]  /*43f0*/  SEL R0, RZ, 0x1, P0 ;  /* 0x00000001ff007807 */ /* 0x002fe40000000000 */
[----:B------:R-:W-:Y:S01]  /*4400*/  SEL R8, R8, RZ, P0 ;  /* 0x000000ff08087207 */ /* 0x000fe20000000000 */
[----:B------:R-:W-:Y:S01]  /*4410*/  USEL UR5, URZ, 0x1, UP0 ;  /* 0x00000001ff057887 */ /* 0x000fe20008000000 */
[----:B------:R-:W-:Y:S01]  /*4420*/  LOP3.LUT R3, R3, R0, RZ, 0x3c, !PT ;  /* 0x0000000003037212 */ /* 0x000fe200078e3cff */
[----:B------:R-:W-:-:S04]  /*4430*/  USEL UR32, UR4, URZ, UP0 ;  /* 0x000000ff04207287 */ /* 0x000fc80008000000 */
[----:B------:R-:W-:Y:S01]  /*4440*/  LOP3.LUT R9, R9, UR5, RZ, 0x3c, !PT ;  /* 0x0000000509097c12 */ /* 0x000fe2000f8e3cff */
[----:B------:R-:W-:Y:S07]  /*4450*/  @P1 BRA `(.L_x_84) ;  /* 0xfffffff800881947 */ /* 0x000fee000383ffff */
[----:B------:R-:W1:Y:S01]  /*4460*/  S2UR UR8, SR_CgaCtaId ;  /* 0x00000000000879c3 */ /* 0x000e620000008800 */
[----:B------:R-:W-:Y:S01]  /*4470*/  ELECT P0, URZ, PT ;  /* 0x0000000000ff782f */ /* 0x000fe20003800000 */
[----:B------:R-:W-:Y:S01]  /*4480*/  HFMA2 R0, -RZ, RZ, 0, 5.9604644775390625e-08 ;  /* 0x00000001ff007431 */ /* 0x000fe200000001ff */
[----:B------:R-:W-:-:S05]  /*4490*/  UMOV UR4, 0x40 ;  /* 0x0000004000047882 */ /* 0x000fca0000000000 */
[----:B------:R-:W-:Y:S01]  /*44a0*/  UVIRTCOUNT.DEALLOC.SMPOOL 0x80 ;  /* 0x000000800000784c */ /* 0x000fe20000000000 */
[----:B------:R-:W-:Y:S02]  /*44b0*/  UISETP.NE.AND UP1, UPT, UR45, URZ, UPT ;  /* 0x000000ff2d00728c */ /* 0x000fe4000bf25270 */
[----:B-1----:R-:W-:-:S09]  /*44c0*/  ULEA UR8, UR8, UR4, 0x18 ;  /* 0x0000000408087291 */ /* 0x002fd2000f8ec0ff */
[----:B------:R1:W-:Y:S01]  /*44d0*/  @P0 STS.U8 [UR8+0x1c], R0 ;  /* 0x00001c00ff000988 */ /* 0x0003e20008000008 */
[----:B------:R-:W-:Y:S05]  /*44e0*/  BRA.U UP1, `(.L_x_85) ;  /* 0x0000000101a07547 */ /* 0x000fea000b800000 */
[----:B------:R-:W-:Y:S01]  /*44f0*/  UIADD3 UR7, UPT, UPT, UR26, 0x140, URZ ;  /* 0x000001401a077890 */ /* 0x000fe2000fffe0ff */
[----:B------:R-:W-:-:S03]  /*4500*/  SHF.L.U32 R3, R9, 0x1f, RZ ;  /* 0x0000001f09037819 */ /* 0x000fc600000006ff */
[----:B------:R-:W-:-:S09]  /*4510*/  ULEA UR4, UR32, UR7, 0x3 ;  /* 0x0000000720047291 */ /* 0x000fd2000f8e18ff */
[----:B------:R-:W2:Y:S02]  /*4520*/  SYNCS.PHASECHK.TRANS64.TRYWAIT P0, [UR4], R3 ;  /* 0x00000003ff0075a7 */ /* 0x000ea40008001104 */
[----:B--2---:R-:W-:Y:S05]  /*4530*/  @!P0 BRA `(.L_x_86) ;  /* 0x0000004800bc8947 */ /* 0x004fea0003800000 */
.L_x_174:
        /* <DEDUP_REMOVED lines=9> */
.L_x_176:
        /* <DEDUP_REMOVED lines=9> */
.L_x_178:
[----:B------:R-:W-:-:S04]  /*4660*/  UIADD3 UR4, UPT, UPT, UR4, 0x1, URZ ;  /* 0x0000000104047890 */ /* 0x000fc8000fffe0ff */
[----:B------:R-:W-:-:S04]  /*4670*/  UISETP.NE.AND UP0, UPT, UR4, 0x4, UPT ;  /* 0x000000040400788c */ /* 0x000fc8000bf05270 */
[----:B------:R-:W-:Y:S02]  /*4680*/  USEL UR5, URZ, 0x1, UP0 ;  /* 0x00000001ff057887 */ /* 0x000fe40008000000 */
[----:B------:R-:W-:-:S04]  /*4690*/  USEL UR4, UR4, URZ, UP0 ;  /* 0x000000ff04047287 */ /* 0x000fc80008000000 */
[----:B------:R-:W-:Y:S01]  /*46a0*/  ULEA UR4, UR4, UR7, 0x3 ;  /* 0x0000000704047291 */ /* 0x000fe2000f8e18ff */
[----:B-1----:R-:W-:-:S04]  /*46b0*/  LOP3.LUT R3, R2, UR5, RZ, 0x3c, !PT ;  /* 0x0000000502037c12 */ /* 0x002fc8000f8e3cff */
[----:B------:R-:W-:Y:S01]  /*46c0*/  SHF.L.U32 R3, R3, 0x1f, RZ ;  /* 0x0000001f03037819 */ /* 0x000fe200000006ff */
[----:B------:R-:W-:-:S04]  /*46d0*/  IMAD.U32 R0, RZ, RZ, UR4 ;  /* 0x00000004ff007e24 */ /* 0x000fc8000f8e00ff */
[----:B------:R1:W2:Y:S03]  /*46e0*/  SYNCS.PHASECHK.TRANS64.TRYWAIT P0, [R0+URZ], R3 ;  /* 0x00000003000075a7 */ /* 0x0002a600080011ff */
[----:B--2---:R-:W-:Y:S05]  /*46f0*/  @!P0 NANOSLEEP.SYNCS 0x989680 ;  /* 0x009896800000895d */ /* 0x004fea0003900000 */
[----:B------:R-:W2:Y:S02]  /*4700*/  @!P0 SYNCS.PHASECHK.TRANS64 P0, [R0+URZ], R3 ;  /* 0x00000003000085a7 */ /* 0x000ea400080010ff */
[----:B--2---:R-:W-:Y:S05]  /*4710*/  @P0 BRA `(.L_x_89) ;  /* 0x0000000000200947 */ /* 0x004fea0003800000 */
.L_x_90:
[----:B--2---:R2:W4:Y:S02]  /*4720*/  SYNCS.PHASECHK.TRANS64.TRYWAIT P0, [R0+URZ], R3 ;  /* 0x00000003000075a7 */ /* 0x00452400080011ff */
[----:B----4-:R-:W-:Y:S05]  /*4730*/  @!P0 NANOSLEEP.SYNCS 0x989680 ;  /* 0x009896800000895d */ /* 0x010fea0003900000 */
[----:B------:R-:W4:Y:S02]  /*4740*/  @!P0 SYNCS.PHASECHK.TRANS64 P0, [R0+URZ], R3 ;  /* 0x00000003000085a7 */ /* 0x000f2400080010ff */
[----:B----4-:R-:W-:Y:S05]  /*4750*/  @!P0 BRA `(.L_x_90) ;  /* 0xfffffffc00f08947 */ /* 0x010fea000383ffff */
[----:B------:R-:W-:Y:S05]  /*4760*/  BRA `(.L_x_89) ;  /* 0x00000000000c7947 */ /* 0x000fea0003800000 */
.L_x_85:
[----:B------:R-:W-:-:S04]  /*4770*/  UIADD3 UR4, UPT, UPT, UR26, 0x180, URZ ;  /* 0x000001801a047890 */ /* 0x000fc8000fffe0ff */
[----:B------:R-:W-:-:S09]  /*4780*/  UPRMT UR4, UR48, 0x654, UR4 ;  /* 0x0000065430047896 */ /* 0x000fd20008000004 */
[----:B------:R-:W-:Y:S03]  /*4790*/  SYNCS.ARRIVE.TRANS64.RED.A1T0 RZ, [UR4], RZ ;  /* 0x000000ffffff79a7 */ /* 0x000fe60008100404 */
.L_x_89:
[----:B-12---:R-:W-:Y:S01]  /*47a0*/  SHF.L.U32 R3, RZ, 0x1f, RZ ;  /* 0x0000001fff037819 */ /* 0x006fe200000006ff */
[----:B------:R-:W-:Y:S01]  /*47b0*/  UIADD3 UR4, UPT, UPT, UR26, 0x180, URZ ;  /* 0x000001801a047890 */ /* 0x000fe2000fffe0ff */
[----:B------:R-:W-:Y:S02]  /*47c0*/  PLOP3.LUT P0, PT, PT, PT, UP1, 0x80, 0x8 ;  /* 0x000000000008781c */ /* 0x000fe40003f0f018 */
[----:B------:R-:W1:Y:S02]  /*47d0*/  SYNCS.PHASECHK.TRANS64.TRYWAIT P1, [UR26+0x180], R3 ;  /* 0x00018003ff0075a7 */ /* 0x000e64000802111a */
[----:B-1----:R-:W-:Y:S09]  /*47e0*/  @!P1 BRA `(.L_x_91) ;  /* 0x0000004800589947 */ /* 0x002ff20003800000 */
.L_x_180:
[----:B------:R-:W-:Y:S01]  /*47f0*/  @!UP1 UPRMT UR4, UR48, 0x654, UR4 ;  /* 0x0000065430049896 */ /* 0x000fe20008000004 */
[----:B------:R-:W-:Y:S01]  /*4800*/  UMOV UR5, 0xffff ;  /* 0x0000ffff00057882 */ /* 0x000fe20000000000 */
[----:B------:R-:W-:-:S07]  /*4810*/  UMOV UR6, 0x1 ;  /* 0x0000000100067882 */ /* 0x000fce0000000000 */
[----:B------:R-:W-:Y:S01]  /*4820*/  @!P0 SYNCS.ARRIVE.TRANS64.RED.A1T0 RZ, [UR4], RZ ;  /* 0x000000ffffff89a7 */ /* 0x000fe20008100404 */
[----:B------:R-:W-:Y:S01]  /*4830*/  NOP ;  /* 0x0000000000007918 */ /* 0x000fe20000000000 */
[----:B-1----:R-:W1:Y:S01]  /*4840*/  LDS R0, [UR8+0x14] ;  /* 0x00001408ff007984 */ /* 0x002e620008000800 */
[----:B------:R-:W-:-:S04]  /*4850*/  ULOP3.LUT UR4, UR44, 0xffff, URZ, 0xc0, !UPT ;  /* 0x0000ffff2c047892 */ /* 0x000fc8000f8ec0ff */
[----:B------:R-:W-:-:S04]  /*4860*/  USHF.R.U32.HI UR4, URZ, 0x5, UR4 ;  /* 0x00000005ff047899 */ /* 0x000fc80008011604 */
[----:B------:R-:W-:Y:S02]  /*4870*/  USHF.L.U32 UR5, UR5, UR4, URZ ;  /* 0x0000000405057299 */ /* 0x000fe400080006ff */
[----:B------:R-:W-:-:S04]  /*4880*/  USHF.L.U32 UR4, UR6, UR4, URZ ;  /* 0x0000000406047299 */ /* 0x000fc800080006ff */
[----:B-1----:R-:W-:-:S04]  /*4890*/  LOP3.LUT R0, R0, UR5, RZ, 0xc0, !PT ;  /* 0x0000000500007c12 */ /* 0x002fc8000f8ec0ff */
[----:B------:R-:W-:-:S13]  /*48a0*/  ISETP.NE.AND P0, PT, R0, UR5, PT ;  /* 0x0000000500007c0c */ /* 0x000fda000bf05270 */
[----:B------:R-:W-:Y:S05]  /*48b0*/  @P0 BRA `(.L_x_92) ;  /* 0x0000000000580947 */ /* 0x000fea0003800000 */
[----:B------:R-:W1:Y:S02]  /*48c0*/  LDS R0, [UR8+0x18] ;  /* 0x00001808ff007984 */ /* 0x000e640008000800 */
[----:B-1----:R-:W-:-:S04]  /*48d0*/  LOP3.LUT R0, R0, UR4, RZ, 0xc0, !PT ;  /* 0x0000000400007c12 */ /* 0x002fc8000f8ec0ff */
[----:B------:R-:W-:-:S13]  /*48e0*/  ISETP.NE.AND P0, PT, R0, UR4, PT ;  /* 0x0000000400007c0c */ /* 0x000fda000bf05270 */
[----:B------:R-:W-:Y:S05]  /*48f0*/  @P0 BRA `(.L_x_93) ;  /* 0x00000000003c0947 */ /* 0x000fea0003800000 */
[----:B------:R-:W1:Y:S01]  /*4900*/  S2R R2, SR_LANEID ;  /* 0x0000000000027919 */ /* 0x000e620000000000 */
[----:B------:R-:W-:Y:S01]  /*4910*/  ULOP3.LUT UR5, URZ, UR5, URZ, 0x33, !UPT ;  /* 0x00000005ff057292 */ /* 0x000fe2000f8e33ff */
[----:B------:R-:W-:Y:S01]  /*4920*/  LOP3.LUT R4, RZ, UR4, RZ, 0x33, !PT ;  /* 0x00000004ff047c12 */ /* 0x000fe2000f8e33ff */
[----:B------:R-:W-:Y:S02]  /*4930*/  VOTEU.ANY UR4, UPT, PT ;  /* 0x0000000000047886 */ /* 0x000fe400038e0100 */
[----:B------:R-:W-:Y:S01]  /*4940*/  UFLO.U32 UR4, UR4 ;  /* 0x00000004000472bd */ /* 0x000fe200080e0000 */
[----:B------:R-:W2:Y:S01]  /*4950*/  REDUX UR6, R4 ;  /* 0x00000000040673c4 */ /* 0x000ea20000000000 */
[----:B------:R-:W-:-:S06]  /*4960*/  IMAD.U32 R0, RZ, RZ, UR5 ;  /* 0x00000005ff007e24 */ /* 0x000fcc000f8e00ff */
[----:B------:R4:W-:Y:S01]  /*4970*/  UTCATOMSWS.AND URZ, UR5 ;  /* 0x0000000500ff79e3 */ /* 0x0009e20008000000 */
[----:B------:R-:W3:Y:S01]  /*4980*/  REDUX UR7, R0 ;  /* 0x00000000000773c4 */ /* 0x000ee20000000000 */
[----:B-1----:R-:W-:Y:S01]  /*4990*/  ISETP.EQ.U32.AND P0, PT, R2, UR4, PT ;  /* 0x0000000402007c0c */ /* 0x002fe2000bf02070 */
[----:B--2---:R-:W-:Y:S01]  /*49a0*/  IMAD.U32 R2, RZ, RZ, UR6 ;  /* 0x00000006ff027e24 */ /* 0x004fe2000f8e00ff */
[----:B---3--:R-:W-:-:S11]  /*49b0*/  MOV R3, UR7 ;  /* 0x0000000700037c02 */ /* 0x008fd60008000f00 */
[----:B------:R4:W-:Y:S04]  /*49c0*/  @P0 ATOMS.AND RZ, [UR8+0x14], R3 ;  /* 0x00001403ffff098c */ /* 0x0009e8000a800008 */
[----:B------:R4:W-:Y:S01]  /*49d0*/  @P0 ATOMS.AND RZ, [UR8+0x18], R2 ;  /* 0x00001802ffff098c */ /* 0x0009e2000a800008 */
[----:B------:R-:W-:Y:S05]  /*49e0*/  BRA `(.L_x_94) ;  /* 0x0000000000147947 */ /* 0x000fea0003800000 */
.L_x_93:
[----:B------:R-:W-:Y:S02]  /*49f0*/  MOV R2, 0x4a10 ;  /* 0x00004a1000027802 */ /* 0x000fe40000000f00 */
[----:B---3-5:R-:W-:Y:S05]  /*4a00*/  CALL.REL.NOINC `($__internal_0_$__cuda_sm10x_tcgen05_guardrail_trap_col_being_dealloced_not_returned_by_alloc) ;  /* 0x0000004800ac7944 */ /* 0x028fea0003c00000 */
[----:B------:R-:W-:Y:S05]  /*4a10*/  BRA `(.L_x_94) ;  /* 0x0000000000087947 */ /* 0x000fea0003800000 */
.L_x_92:
[----:B------:R-:W-:Y:S02]  /*4a20*/  MOV R2, 0x4a40 ;  /* 0x00004a4000027802 */ /* 0x000fe40000000f00 */
[----:B---3-5:R-:W-:Y:S05]  /*4a30*/  CALL.REL.NOINC `($__internal_2_$__cuda_sm10x_tcgen05_guardrail_trap_unallocated_columns_being_dealloced) ;  /* 0x0000004800b87944 */ /* 0x028fea0003c00000 */
.L_x_94:
[----:B------:R-:W-:Y:S01]  /*4a40*/  NOP ;  /* 0x0000000000007918 */ /* 0x000fe20000000000 */
[----:B----4-:R-:W-:Y:S05]  /*4a50*/  EXIT ;  /* 0x000000000000794d */ /* 0x010fea0003800000 */
.L_x_65:
[----:B------:R-:W-:-:S09]  /*4a60*/  UISETP.NE.OR UP0, UPT, UR18, 0x3, !UP4 ;  /* 0x000000031200788c */ /* 0x000fd2000e705670 */
[----:B------:R-:W-:Y:S05]  /*4a70*/  BRA.U UP0, `(.L_x_95) ;  /* 0x0000000d00dc7547 */ /* 0x000fea000b800000 */
[----:B------:R-:W2:Y:S01]  /*4a80*/  LDCU.64 UR4, c[0x0][0x888] ;  /* 0x00011100ff0477ac */ /* 0x000ea20008000a00 */
[----:B------:R-:W3:Y:S01]  /*4a90*/  LDC.64 R12, c[0x0][0x348] ;  /* 0x0000d200ff0c7b82 */ /* 0x000ee20000000a00 */
[----:B------:R-:W-:Y:S02]  /*4aa0*/  HFMA2 R9, -RZ, RZ, 0, 0 ;  /* 0x00000000ff097431 */ /* 0x000fe400000001ff */
[----:B------:R-:W-:Y:S01]  /*4ab0*/  IMAD.MOV.U32 R11, RZ, RZ, 0x1 ;  /* 0x00000001ff0b7424 */ /* 0x000fe200078e00ff */
[----:B------:R-:W4:Y:S01]  /*4ac0*/  LDCU UR35, c[0x0][0x370] ;  /* 0x00006e00ff2377ac */ /* 0x000f220008000800 */
[----:B------:R-:W-:Y:S01]  /*4ad0*/  IMAD.MOV.U32 R10, RZ, RZ, RZ ;  /* 0x000000ffff0a7224 */ /* 0x000fe200078e00ff */
[----:B------:R-:W-:Y:S01]  /*4ae0*/  MOV R3, 0x1000 ;  /* 0x0000100000037802 */ /* 0x000fe20000000f00 */
[----:B------:R-:W4:Y:S01]  /*4af0*/  LDCU.128 UR48, c[0x0][0xb10] ;  /* 0x00016200ff3077ac */ /* 0x000f220008000c00 */
[----:B------:R-:W1:Y:S01]  /*4b00*/  LDCU UR34, c[0x0][0x374] ;  /* 0x00006e80ff2277ac */ /* 0x000e620008000800 */
[----:B------:R-:W1:Y:S01]  /*4b10*/  LDCU.64 UR32, c[0x0][0x890] ;  /* 0x00011200ff2077ac */ /* 0x000e620008000a00 */
[----:B------:R-:W1:Y:S01]  /*4b20*/  LDCU UR15, c[0x0][0xb0c] ;  /* 0x00016180ff0f77ac */ /* 0x000e620008000800 */
[----:B--2---:R-:W-:Y:S01]  /*4b30*/  UISETP.NE.U32.AND UP0, UPT, UR4, URZ, UPT ;  /* 0x000000ff0400728c */ /* 0x004fe2000bf05070 */
[----:B------:R-:W2:Y:S01]  /*4b40*/  LDCU UR40, c[0x0][0xb20] ;  /* 0x00016400ff2877ac */ /* 0x000ea20008000800 */
[----:B------:R-:W2:Y:S01]  /*4b50*/  LDCU UR4, c[0x0][0xb30] ;  /* 0x00016600ff0477ac */ /* 0x000ea20008000800 */
[----:B------:R-:W-:Y:S01]  /*4b60*/  UMOV UR21, 0x400 ;  /* 0x0000040000157882 */ /* 0x000fe20000000000 */
[----:B----4-:R-:W-:-:S02]  /*4b70*/  UIMAD.WIDE.U32 UR6, UR35, UR48, URZ ;  /* 0x00000030230672a5 */ /* 0x010fc4000f8e00ff */
[----:B-1----:R-:W-:Y:S02]  /*4b80*/  UIMAD.WIDE.U32 UR8, UR34, UR51, URZ ;  /* 0x00000033220872a5 */ /* 0x002fe4000f8e00ff */
[----:B------:R-:W-:Y:S02]  /*4b90*/  ULEA UR21, UR46, UR21, 0x18 ;  /* 0x000000152e157291 */ /* 0x000fe4000f8ec0ff */
[----:B------:R-:W-:Y:S02]  /*4ba0*/  UISETP.NE.U32.AND UP6, UPT, UR32, URZ, UPT ;  /* 0x000000ff2000728c */ /* 0x000fe4000bfc5070 */
[----:B------:R-:W-:Y:S02]  /*4bb0*/  UIADD3 UR37, UPT, UPT, UR21, 0xd8, URZ ;  /* 0x000000d815257890 */ /* 0x000fe4000fffe0ff */
[----:B------:R-:W-:Y:S02]  /*4bc0*/  UISETP.NE.AND.EX UP5, UPT, UR5, URZ, UPT, UP0 ;  /* 0x000000ff0500728c */ /* 0x000fe4000bfa5300 */
[----:B------:R-:W-:Y:S01]  /*4bd0*/  UISETP.NE.AND UP0, UPT, UR42, 0x1, UPT ;  /* 0x000000012a00788c */ /* 0x000fe2000bf05270 */
[----:B------:R-:W-:Y:S01]  /*4be0*/  UMOV UR6, UR7 ;  /* 0x0000000700067c82 */ /* 0x000fe20008000000 */
[----:B------:R-:W-:Y:S01]  /*4bf0*/  UMOV UR38, UR9 ;  /* 0x0000000900267c82 */ /* 0x000fe20008000000 */
[----:B------:R-:W-:-:S02]  /*4c00*/  UISETP.NE.AND UP0, UPT, UR15, 0x1, UPT ;  /* 0x000000010f00788c */ /* 0x000fc4000bf05270 */
[----:B------:R-:W-:Y:S02]  /*4c10*/  UPLOP3.LUT UP4, UPT, UPT, UPT, UPT, 0x40, 0x4 ;  /* 0x000000000004789c */ /* 0x000fe40003f8e870 */
[----:B------:R-:W-:Y:S01]  /*4c20*/  UISETP.GE.AND UP2, UPT, UR42, 0x1, UPT ;  /* 0x000000012a00788c */ /* 0x000fe2000bf46270 */
[----:B------:R-:W1:Y:S01]  /*4c30*/  LDCU.64 UR22, c[0x0][0xb28] ;  /* 0x00016500ff1677ac */ /* 0x000e620008000a00 */
[----:B------:R-:W-:Y:S02]  /*4c40*/  UISETP.NE.AND.EX UP6, UPT, UR33, URZ, UPT, UP6 ;  /* 0x000000ff2100728c */ /* 0x000fe4000bfc5360 */
[----:B------:R-:W-:Y:S02]  /*4c50*/  UIADD3 UR25, UPT, UPT, UR21, 0xd0, URZ ;  /* 0x000000d015197890 */ /* 0x000fe4000fffe0ff */
[----:B------:R-:W-:Y:S02]  /*4c60*/  UPRMT UR37, UR46, 0x654, UR37 ;  /* 0x000006542e257896 */ /* 0x000fe40008000025 */
[----:B------:R-:W-:-:S02]  /*4c70*/  USHF.R.U32.HI UR39, URZ, UR49, UR6 ;  /* 0x00000031ff277299 */ /* 0x000fc40008011606 */
[----:B--2---:R-:W-:Y:S02]  /*4c80*/  USHF.R.U32.HI UR38, URZ, UR40, UR38 ;  /* 0x00000028ff267299 */ /* 0x004fe40008011626 */
[----:B------:R-:W-:Y:S02]  /*4c90*/  UISETP.NE.AND UP0, UPT, UR50, 0x1, UPT ;  /* 0x000000013200788c */ /* 0x000fe4000bf05270 */
[----:B---3--:R-:W-:-:S11]  /*4ca0*/  UISETP.NE.AND UP3, UPT, UR4, 0x1, UPT ;  /* 0x000000010400788c */ /* 0x008fd6000bf65270 */
.L_x_104:
[C---:B------:R-:W-:Y:S02]  /*4cb0*/  LEA R8, R10.reuse, UR21, 0x3 ;  /* 0x000000150a087c11 */ /* 0x040fe4000f8e18ff */
[----:B------:R-:W-:Y:S02]  /*4cc0*/  SHF.L.U32 R5, R9, 0x1f, RZ ;  /* 0x0000001f09057819 */ /* 0x000fe400000006ff */
[----:B------:R-:W-:Y:S02]  /*4cd0*/  LEA R6, R10, UR21, 0x4 ;  /* 0x000000150a067c11 */ /* 0x000fe4000f8e20ff */
[----:B--2---:R-:W2:Y:S02]  /*4ce0*/  SYNCS.PHASECHK.TRANS64.TRYWAIT P0, [R8+URZ+0x100], R5 ;  /* 0x00010005080075a7 */ /* 0x004ea400080011ff */
[----:B--2---:R-:W-:Y:S05]  /*4cf0*/  @!P0 BRA `(.L_x_96) ;  /* 0x00000044002c8947 */ /* 0x004fea0003800000 */
.L_x_181:
[----:B--2---:R-:W2:Y:S01]  /*4d00*/  LDS.128 R4, [R6+0x190] ;  /* 0x0001900006047984 */ /* 0x004ea20000000c00 */
[----:B------:R-:W-:Y:S01]  /*4d10*/  UISETP.GE.AND UP0, UPT, UR42, 0x1, UPT ;  /* 0x000000012a00788c */ /* 0x000fe2000bf06270 */
[----:B------:R-:W-:Y:S01]  /*4d20*/  @!PT LDS RZ, [RZ] ;  /* 0x00000000fffff984 */ /* 0x000fe20000000800 */
[----:B------:R-:W-:Y:S01]  /*4d30*/  @!PT LDS RZ, [RZ] ;  /* 0x00000000fffff984 */ /* 0x000fe20000000800 */
[----:B------:R-:W-:Y:S01]  /*4d40*/  @!PT LDS RZ, [RZ] ;  /* 0x00000000fffff984 */ /* 0x000fe20000000800 */
[----:B------:R-:W-:Y:S01]  /*4d50*/  @!PT LDS RZ, [RZ] ;  /* 0x00000000fffff984 */ /* 0x000fe20000000800 */
[----:B------:R3:W-:Y:S06]  /*4d60*/  MEMBAR.ALL.CTA ;  /* 0x0000000000007992 */ /* 0x0007ec0000008000 */
[----:B---3--:R-:W3:Y:S01]  /*4d70*/  FENCE.VIEW.ASYNC.S ;  /* 0x00000000000073c6 */ /* 0x008ee20000000000 */
[----:B--2---:R-:W-:Y:S11]  /*4d80*/  LOP3.LUT P0, RZ, R6, 0x1, RZ, 0xc0, !PT ;  /* 0x0000000106ff7812 */ /* 0x004ff6000780c0ff */
[----:B------:R-:W-:Y:S02]  /*4d90*/  @!UPT UIADD3 URZ, UPT, UPT, URZ, URZ, URZ ;  /* 0x000000fffffff290 */ /* 0x000fe4000fffe0ff */
[----:B---3--:R-:W-:Y:S01]  /*4da0*/  VOTEU.ANY UP2, P0 ;  /* 0x0000000000ff7886 */ /* 0x008fe20000040100 */
[----:B------:R-:W-:Y:S11]  /*4db0*/  PLOP3.LUT P0, PT, PT, PT, UP2, 0x80, 0x8 ;  /* 0x000000000008781c */ /* 0x000ff60003f0f028 */
[----:B------:R-:W-:Y:S02]  /*4dc0*/  @!UPT UIADD3 URZ, UPT, UPT, URZ, URZ, URZ ;  /* 0x000000fffffff290 */ /* 0x000fe4000fffe0ff */
[----:B------:R-:W-:Y:S02]  /*4dd0*/  @P0 SHF.R.U32.HI R0, RZ, 0x10, R5 ;  /* 0x00000010ff000819 */ /* 0x000fe40000011605 */
[----:B------:R-:W-:Y:S02]  /*4de0*/  @P0 MOV R2, R4 ;  /* 0x0000000400020202 */ /* 0x000fe40000000f00 */
[----:B------:R-:W-:Y:S01]  /*4df0*/  @P0 R2UR UR4, R0 ;  /* 0x00000000000402ca */ /* 0x000fe200000e0000 */
[----:B------:R-:W-:Y:S01]  /*4e00*/  VIADD R0, R8, 0x110 ;  /* 0x0000011008007836 */ /* 0x000fe20000000000 */
[----:B------:R-:W-:Y:S02]  /*4e10*/  @P0 LOP3.LUT R4, R5, 0xffff, RZ, 0xc0, !PT ;  /* 0x0000ffff05040812 */ /* 0x000fe400078ec0ff */
[----:B------:R-:W-:Y:S02]  /*4e20*/  @P0 R2UR UR6, R2 ;  /* 0x00000000020602ca */ /* 0x000fe400000e0000 */
[----:B------:R-:W-:Y:S02]  /*4e30*/  PRMT R0, RZ, 0x654, R0 ;  /* 0x00000654ff007816 */ /* 0x000fe40000000000 */
[----:B------:R-:W-:Y:S02]  /*4e40*/  @P0 R2UR UR5, R4 ;  /* 0x00000000040502ca */ /* 0x000fe400000e0000 */
[----:B------:R2:W-:Y:S03]  /*4e50*/  SYNCS.ARRIVE.TRANS64.RED.A1T0 RZ, [R0+URZ], RZ ;  /* 0x000000ff00ff79a7 */ /* 0x0005e600081004ff */
[----:B------:R-:W-:Y:S04]  /*4e60*/  @UP2 UMOV UR29, UR4 ;  /* 0x00000004001d2c82 */ /* 0x000fe80008000000 */
[----:B------:R-:W-:Y:S04]  /*4e70*/  @UP2 UMOV UR14, UR6 ;  /* 0x00000006000e2c82 */ /* 0x000fe80008000000 */
[----:B------:R-:W-:Y:S01]  /*4e80*/  @UP2 UMOV UR13, UR5 ;  /* 0x00000005000d2c82 */ /* 0x000fe20008000000 */
[----:B------:R-:W-:Y:S05]  /*4e90*/  BRA.U !UP0, `(.L_x_97) ;  /* 0x0000000108c07547 */ /* 0x000fea000b800000 */
[----:B------:R-:W-:Y:S02]  /*4ea0*/  UIMAD.WIDE.U32 UR8, UR13, UR51, URZ ;  /* 0x000000330d0872a5 */ /* 0x000fe4000f8e00ff */
[----:B------:R-:W-:Y:S02]  /*4eb0*/  UP2UR UR12, UPR, URZ, 0x4 ;  /* 0x00000004ff0c7883 */ /* 0x000fe40008000000 */
[----:B------:R-:W-:Y:S02]  /*4ec0*/  UISETP.NE.AND UP2, UPT, UR50, 0x1, UPT ;  /* 0x000000013200788c */ /* 0x000fe4000bf45270 */
[----:B------:R-:W-:Y:S02]  /*4ed0*/  UIMAD.WIDE.U32 UR10, UR14, UR48, URZ ;  /* 0x000000300e0a72a5 */ /* 0x000fe4000f8e00ff */
[----:B------:R-:W-:Y:S02]  /*4ee0*/  USEL UR4, UR34, UR38, !UP2 ;  /* 0x0000002622047287 */ /* 0x000fe4000d000000 */
[----:B------:R-:W-:Y:S02]  /*4ef0*/  UISETP.NE.AND UP0, UPT, UR15, 0x1, UPT ;  /* 0x000000010f00788c */ /* 0x000fe4000bf05270 */
[----:B------:R-:W-:Y:S02]  /*4f00*/  UP2UR UR20, UPR, URZ, 0x2 ;  /* 0x00000002ff147883 */ /* 0x000fe40008000000 */
[----:B------:R-:W-:Y:S02]  /*4f10*/  UISETP.NE.AND UP1, UPT, UR42, 0x1, UPT ;  /* 0x000000012a00788c */ /* 0x000fe4000bf25270 */
[----:B-1----:R-:W-:Y:S02]  /*4f20*/  UIMAD.WIDE.U32 UR16, UR4, UR22, URZ ;  /* 0x00000016041072a5 */ /* 0x002fe4000f8e00ff */
[----:B------:R-:W-:Y:S01]  /*4f30*/  USEL UR7, UR35, UR39, !UP0 ;  /* 0x0000002723077287 */ /* 0x000fe2000c000000 */
[----:B------:R-:W-:Y:S02]  /*4f40*/  UMOV UR5, UR9 ;  /* 0x0000000900057c82 */ /* 0x000fe40008000000 */
[----:B------:R-:W-:Y:S02]  /*4f50*/  USHF.R.U32.HI UR6, URZ, UR40, UR5 ;  /* 0x00000028ff067299 */ /* 0x000fe40008011605 */
[----:B------:R-:W-:Y:S02]  /*4f60*/  UIMAD.WIDE.U32 UR18, UR7, UR22, URZ ;  /* 0x00000016071272a5 */ /* 0x000fe4000f8e00ff */
[----:B------:R-:W-:Y:S02]  /*4f70*/  USEL UR6, UR13, UR6, !UP2 ;  /* 0x000000060d067287 */ /* 0x000fe4000d000000 */
[----:B------:R-:W-:Y:S01]  /*4f80*/  UISETP.NE.AND UP2, UPT, UR12, URZ, UPT ;  /* 0x000000ff0c00728c */ /* 0x000fe2000bf45270 */
[----:B------:R-:W-:Y:S01]  /*4f90*/  UMOV UR5, UR11 ;  /* 0x0000000b00057c82 */ /* 0x000fe20008000000 */
[----:B------:R-:W-:Y:S02]  /*4fa0*/  UIMAD.WIDE.U32 UR10, UR6, UR22, URZ ;  /* 0x00000016060a72a5 */ /* 0x000fe4000f8e00ff */
[----:B------:R-:W-:Y:S03]  /*4fb0*/  USHF.R.U32.HI UR8, URZ, UR49, UR5 ;  /* 0x00000031ff087299 */ /* 0x000fe60008011605 */
[----:B------:R-:W-:Y:S02]  /*4fc0*/  UMOV UR5, UR17 ;  /* 0x0000001100057c82 */ /* 0x000fe40008000000 */
[----:B------:R-:W-:Y:S03]  /*4fd0*/  @UP1 USHF.R.U32.HI UR4, URZ, UR23, UR5 ;  /* 0x00000017ff041299 */ /* 0x000fe60008011605 */
[----:B------:R-:W-:Y:S01]  /*4fe0*/  UMOV UR5, UR19 ;  /* 0x0000001300057c82 */ /* 0x000fe20008000000 */
[----:B------:R-:W-:Y:S02]  /*4ff0*/  UIMAD UR4, UR42, UR4, URZ ;  /* 0x000000042a0472a4 */ /* 0x000fe4000f8e02ff */
[----:B------:R-:W-:Y:S02]  /*5000*/  @UP1 USHF.R.U32.HI UR7, URZ, UR23, UR5 ;  /* 0x00000017ff071299 */ /* 0x000fe40008011605 */
[----:B------:R-:W-:Y:S02]  /*5010*/  USEL UR5, UR14, UR8, !UP0 ;  /* 0x000000080e057287 */ /* 0x000fe4000c000000 */
[----:B------:R-:W-:Y:S02]  /*5020*/  UIMAD UR8, UR42, UR7, URZ ;  /* 0x000000072a0872a4 */ /* 0x000fe4000f8e02ff */
[----:B------:R-:W-:Y:S03]  /*5030*/  UISETP.GE.AND UP0, UPT, UR6, UR4, UPT ;  /* 0x000000040600728c */ /* 0x000fe6000bf06270 */
[----:B------:R-:W-:Y:S01]  /*5040*/  UMOV UR4, UR11 ;  /* 0x0000000b00047c82 */ /* 0x000fe20008000000 */
[----:B------:R-:W-:Y:S02]  /*5050*/  UISETP.GE.OR UP0, UPT, UR5, UR8, UP0 ;  /* 0x000000080500728c */ /* 0x000fe40008706670 */
[----:B------:R-:W-:Y:S02]  /*5060*/  USHF.R.U32.HI UR4, URZ, UR23, UR4 ;  /* 0x00000017ff047299 */ /* 0x000fe40008011604 */
[----:B------:R-:W-:Y:S02]  /*5070*/  UIMAD.WIDE.U32 UR8, UR5, UR22, URZ ;  /* 0x00000016050872a5 */ /* 0x000fe4000f8e00ff */
[----:B------:R-:W-:Y:S04]  /*5080*/  USEL UR10, UR6, UR4, !UP1 ;  /* 0x00000004060a7287 */ /* 0x000fe8000c800000 */
[----:B------:R-:W-:Y:S01]  /*5090*/  UIADD3 UR11, UPT, UPT, -UR10, URZ, URZ ;  /* 0x000000ff0a0b7290 */ /* 0x000fe2000fffe1ff */
[----:B------:R-:W-:Y:S02]  /*50a0*/  @!UP0 UMOV UR4, UR9 ;  /* 0x0000000900048c82 */ /* 0x000fe40008000000 */
[----:B------:R-:W-:Y:S02]  /*50b0*/  @!UP0 USHF.R.U32.HI UR4, URZ, UR23, UR4 ;  /* 0x00000017ff048299 */ /* 0x000fe40008011604 */
[----:B------:R-:W-:Y:S02]  /*50c0*/  UIMAD UR8, UR42, UR11, UR6 ;  /* 0x0000000b2a0872a4 */ /* 0x000fe4000f8e0206 */
[----:B------:R-:W-:Y:S02]  /*50d0*/  @!UP0 USEL UR4, UR5, UR4, !UP1 ;  /* 0x0000000405048287 */ /* 0x000fe4000c800000 */
[----:B------:R-:W-:Y:S02]  /*50e0*/  UISETP.NE.AND UP1, UPT, UR20, URZ, UPT ;  /* 0x000000ff1400728c */ /* 0x000fe4000bf25270 */
[----:B------:R-:W-:Y:S02]  /*50f0*/  @!UP0 UIMAD UR8, UR7, UR8, UR4 ;  /* 0x00000008070882a4 */ /* 0x000fe4000f8e0204 */
[----:B------:R-:W-:Y:S02]  /*5100*/  @!UP0 UIADD3 UR9, UPT, UPT, UR10, -UR4, URZ ;  /* 0x800000040a098290 */ /* 0x000fe4000fffe0ff */
[----:B------:R-:W-:Y:S02]  /*5110*/  UIADD3 UR4, UPT, UPT, -UR5, URZ, URZ ;  /* 0x000000ff05047290 */ /* 0x000fe4000fffe1ff */
[----:B------:R-:W-:Y:S02]  /*5120*/  UIADD3 UR7, UPT, UPT, -UR6, URZ, URZ ;  /* 0x000000ff06077290 */ /* 0x000fe4000fffe1ff */
[----:B------:R-:W-:Y:S02]  /*5130*/  @!UP0 UIMAD UR6, UR9, UR42, UR5 ;  /* 0x0000002a090682a4 */ /* 0x000fe4000f8e0205 */
[----:B------:R-:W-:Y:S02]  /*5140*/  UIMAD UR14, UR15, UR4, UR14 ;  /* 0x000000040f0e72a4 */ /* 0x000fe4000f8e020e */
[----:B------:R-:W-:Y:S01]  /*5150*/  UIMAD UR4, UR50, UR7, UR13 ;  /* 0x00000007320472a4 */ /* 0x000fe2000f8e020d */
[----:B------:R-:W-:Y:S02]  /*5160*/  @!UP0 UMOV UR5, UR8 ;  /* 0x0000000800058c82 */ /* 0x000fe40008000000 */
[----:B------:R-:W-:Y:S02]  /*5170*/  UIMAD UR14, UR5, UR15, UR14 ;  /* 0x0000000f050e72a4 */ /* 0x000fe4000f8e020e */
[----:B------:R-:W-:Y:S11]  /*5180*/  UIMAD UR13, UR6, UR50, UR4 ;  /* 0x00000032060d72a4 */ /* 0x000ff6000f8e0204 */
[----:B------:R-:W-:Y:S01]  /*5190*/  @!UPT UIADD3 URZ, UPT, UPT, URZ, URZ, URZ ;  /* 0x000000fffffff290 */ /* 0x000fe2000fffe0ff */
.L_x_97:
[----:B------:R-:W3:Y:S01]  /*51a0*/  @!UP3 LDCU.128 UR8, c[0x0][0xb10] ;  /* 0x00016200ff08b7ac */ /* 0x000ee20008000c00 */
[----:B------:R-:W-:Y:S02]  /*51b0*/  ISETP.NE.U32.AND P0, PT, RZ, UR32, PT ;  /* 0x00000020ff007c0c */ /* 0x000fe4000bf05070 */
[----:B------:R-:W-:Y:S02]  /*51c0*/  SHF.L.U32 R4, R11, 0x1f, RZ ;  /* 0x0000001f0b047819 */ /* 0x000fe400000006ff */
[----:B------:R-:W-:Y:S01]  /*51d0*/  ISETP.NE.AND.EX P0, PT, RZ, UR33, PT, P0 ;  /* 0x00000021ff007c0c */ /* 0x000fe2000bf05300 */
[----:B------:R-:W4:Y:S01]  /*51e0*/  @!UP3 LDCU UR5, c[0x0][0xb0c] ;  /* 0x00016180ff05b7ac */ /* 0x000f220008000800 */
[----:B------:R-:W-:Y:S02]  /*51f0*/  USHF.L.U32 UR26, UR30, 0x7, URZ ;  /* 0x000000071e1a7899 */ /* 0x000fe400080006ff */
[----:B------:R-:W-:Y:S02]  /*5200*/  USHF.L.U32 UR27, UR31, 0x6, URZ ;  /* 0x000000061f1b7899 */ /* 0x000fe400080006ff */
[----:B---3--:R-:W-:Y:S07]  /*5210*/  UIMAD.WIDE.U32 UR6, UR14, UR8, URZ ;  /* 0x000000080e0672a5 */ /* 0x008fee000f8e00ff */
[----:B------:R-:W-:Y:S01]  /*5220*/  @!UP3 UMOV UR4, UR7 ;  /* 0x000000070004bc82 */ /* 0x000fe20008000000 */
[----:B----4-:R-:W-:Y:S02]  /*5230*/  @!UP3 UISETP.NE.AND UP0, UPT, UR5, 0x1, UPT ;  /* 0x000000010500b88c */ /* 0x010fe4000bf05270 */
[----:B------:R-:W-:Y:S02]  /*5240*/  @!UP3 USHF.R.U32.HI UR4, URZ, UR9, UR4 ;  /* 0x00000009ff04b299 */ /* 0x000fe40008011604 */
[----:B------:R-:W-:Y:S02]  /*5250*/  UIMAD.WIDE.U32 UR6, UR13, UR11, URZ ;  /* 0x0000000b0d0672a5 */ /* 0x000fe4000f8e00ff */
[----:B------:R-:W-:Y:S02]  /*5260*/  @!UP3 USEL UR8, UR14, UR4, !UP0 ;  /* 0x000000040e08b287 */ /* 0x000fe4000c000000 */
[----:B------:R-:W-:Y:S03]  /*5270*/  @!UP3 UISETP.NE.AND UP0, UPT, UR10, 0x1, UPT ;  /* 0x000000010a00b88c */ /* 0x000fe6000bf05270 */
[----:B------:R-:W-:Y:S02]  /*5280*/  @!UP3 UMOV UR6, UR7 ;  /* 0x000000070006bc82 */ /* 0x000fe40008000000 */
[----:B------:R-:W3:Y:S02]  /*5290*/  @!UP3 LDCU UR4, c[0x0][0xb20] ;  /* 0x00016400ff04b7ac */ /* 0x000ee40008000800 */
[----:B---3--:R-:W-:Y:S04]  /*52a0*/  @!UP3 USHF.R.U32.HI UR6, URZ, UR4, UR6 ;  /* 0x00000004ff06b299 */ /* 0x008fe80008011606 */
[----:B------:R-:W-:Y:S04]  /*52b0*/  @!UP3 USEL UR6, UR13, UR6, !UP0 ;  /* 0x000000060d06b287 */ /* 0x000fe8000c000000 */
[----:B------:R-:W-:Y:S02]  /*52c0*/  @!UP3 UIADD3 UR4, UPT, UPT, -UR8, UR6, URZ ;  /* 0x000000060804b290 */ /* 0x000fe4000fffe1ff */
[----:B------:R-:W-:Y:S02]  /*52d0*/  @!UP3 UIADD3 UR6, UPT, UPT, UR8, -UR6, URZ ;  /* 0x800000060806b290 */ /* 0x000fe4000fffe0ff */
[----:B------:R-:W-:Y:S02]  /*52e0*/  @!UP3 UIMAD UR14, UR4, UR5, UR14 ;  /* 0x00000005040eb2a4 */ /* 0x000fe4000f8e020e */
[----:B------:R-:W-:Y:S01]  /*52f0*/  @!UP3 UIMAD UR13, UR6, UR10, UR13 ;  /* 0x0000000a060db2a4 */ /* 0x000fe2000f8e020d */
[----:B------:R-:W-:Y:S11]  /*5300*/  BRA.U UP4, `(.L_x_98) ;  /* 0x0000000104107547 */ /* 0x000ff6000b800000 */
[----:B--2---:R-:W-:Y:S04]  /*5310*/  MOV R0, UR43 ;  /* 0x0000002b00007c02 */ /* 0x004fe80008000f00 */
[----:B------:R-:W-:Y:S04]  /*5320*/  SHF.L.U32 R5, R0, 0x1f, RZ ;  /* 0x0000001f00057819 */ /* 0x000fe800000006ff */
[----:B------:R-:W2:Y:S02]  /*5330*/  SYNCS.PHASECHK.TRANS64.TRYWAIT P1, [UR21+0xf8], R5 ;  /* 0x0000f805ff0075a7 */ /* 0x000ea40008021115 */
[----:B--2---:R-:W-:Y:S05]  /*5340*/  @!P1 BRA `(.L_x_99) ;  /* 0x0000003c00ac9947 */ /* 0x004fea0003800000 */
.L_x_98:
[----:B------:R-:W-:Y:S05]  /*5350*/  BRA.U !UP6, `(.L_x_100) ;  /* 0x000000010e387547 */ /* 0x000fea000b800000 */
[----:B------:R-:W-:Y:S01]  /*5360*/  UPLOP3.LUT UP1, UPT, UPT, UPT, UP5, 0x80, 0x8 ;  /* 0x000000000008789c */ /* 0x000fe20003f2f050 */
[----:B--2---:R-:W-:Y:S01]  /*5370*/  HFMA2 R0, -RZ, RZ, 0, 5.9604644775390625e-08 ;  /* 0x00000001ff007431 */ /* 0x004fe200000001ff */
[----:B------:R-:W2:Y:S01]  /*5380*/  LDCU.64 UR8, c[0x0][0x358] ;  /* 0x00006b00ff0877ac */ /* 0x000ea20008000a00 */
[----:B------:R-:W-:Y:S03]  /*5390*/  IMAD.MOV.U32 R86, RZ, RZ, 0x1 ;  /* 0x00000001ff567424 */ /* 0x000fe600078e00ff */
[----:B------:R-:W-:Y:S05]  /*53a0*/  PLOP3.LUT P1, PT, PT, PT, UP1, 0x80, 0x8 ;  /* 0x000000000008781c */ /* 0x000fea0003f2f018 */
[----:B------:R-:W3:Y:S01]  /*53b0*/  @UP1 LDCU.64 UR4, c[0x0][0x888] ;  /* 0x00011100ff0417ac */ /* 0x000ee20008000a00 */
[----:B------:R-:W-:Y:S07]  /*53c0*/  @UP1 UIMAD UR6, UR36, UR32, URZ ;  /* 0x00000020240612a4 */ /* 0x000fee000f8e02ff */
[----:B------:R-:W-:Y:S01]  /*53d0*/  @!P1 PRMT R86, R0, 0x7610, R86 ;  /* 0x0000761000569816 */ /* 0x000fe20000000056 */
[----:B---3--:R-:W-:Y:S06]  /*53e0*/  @UP1 UIMAD.WIDE UR4, UR6, 0x4, UR4 ;  /* 0x00000004060418a5 */ /* 0x008fec000f8e0204 */
[----:B------:R-:W-:Y:S01]  /*53f0*/  IMAD.U32 R6, RZ, RZ, UR4 ;  /* 0x00000004ff067e24 */ /* 0x000fe2000f8e00ff */
[----:B------:R-:W-:Y:S04]  /*5400*/  MOV R7, UR5 ;  /* 0x0000000500077c02 */ /* 0x000fe80008000f00 */
[----:B------:R-:W3:Y:S01]  /*5410*/  @!UP1 LDCU UR4, c[0x0][0x880] ;  /* 0x00011000ff0497ac */ /* 0x000ee20008000800 */
[----:B--2--5:R4:W5:Y:S02]  /*5420*/  @P1 LDG.E R41, desc[UR8][R6.64] ;  /* 0x0000000806291981 */ /* 0x024964000c1e1900 */
[----:B---34-:R-:W-:Y:S07]  /*5430*/  @!P1 IMAD.U32 R41, RZ, RZ, UR4 ;  /* 0x00000004ff299e24 */ /* 0x018fee000f8e00ff */
.L_x_100:
[----:B-----5:R-:W-:Y:S01]  /*5440*/  @!P0 FSETP.EQ.AND P2, PT, R41, RZ, PT ;  /* 0x000000ff2900820b */ /* 0x020fe20003f42000 */
[----:B------:R-:W-:Y:S01]  /*5450*/  @!UPT UIADD3 URZ, UPT, UPT, URZ, URZ, URZ ;  /* 0x000000fffffff290 */ /* 0x000fe2000fffe0ff */
[----:B------:R-:W-:Y:S11]  /*5460*/  @!P0 BRA `(.L_x_101) ;  /* 0x0000000000148947 */ /* 0x000ff60003800000 */
[----:B------:R-:W-:Y:S02]  /*5470*/  LOP3.LUT P0, RZ, R86, 0xff, RZ, 0xc0, !PT ;  /* 0x000000ff56ff7812 */ /* 0x000fe4000780c0ff */
[----:B------:R-:W-:Y:S04]  /*5480*/  PLOP3.LUT P2, PT, PT, PT, UP1, 0x80, 0x8 ;  /* 0x000000000008781c */ /* 0x000fe80003f4f018 */
[----:B------:R-:W-:Y:S07]  /*5490*/  PLOP3.LUT P2, PT, P2, PT, PT, 0x8, 0x80 ;  /* 0x000000000080781c */ /* 0x000fee000174e170 */
[----:B------:R-:W-:Y:S11]  /*54a0*/  @P0 FSETP.EQ.AND P2, PT, R41, RZ, PT ;  /* 0x000000ff2900020b */ /* 0x000ff60003f42000 */
[----:B------:R-:W-:Y:S02]  /*54b0*/  @!UPT UIADD3 URZ, UPT, UPT, URZ, URZ, URZ ;  /* 0x000000fffffff290 */ /* 0x000fe4000fffe0ff */
.L_x_101:
[----:B------:R-:W3:Y:S01]  /*54c0*/  SYNCS.PHASECHK.TRANS64.TRYWAIT P0, [UR21+0xe0], R4 ;  /* 0x0000e004ff0075a7 */ /* 0x000ee20008001115 */
[----:B------:R-:W-:Y:S04]  /*54d0*/  ELECT P1, URZ, PT ;  /* 0x0000000000ff782f */ /* 0x000fe80003820000 */
[----:B------:R-:W-:Y:S01]  /*54e0*/  PLOP3.LUT P1, PT, P2, P1, PT, 0xf2, 0x2f ;  /* 0x00000000002f781c */ /* 0x000fe20001723e72 */
[----:B------:R-:W-:Y:S01]  /*54f0*/  @!UPT UIADD3 URZ, UPT, UPT, URZ, URZ, URZ ;  /* 0x000000fffffff290 */ /* 0x000fe2000fffe0ff */
[----:B---3--:R-:W-:Y:S11]  /*5500*/  @!P0 BRA `(.L_x_102) ;  /* 0x0000003c00548947 */ /* 0x008ff60003800000 */
.L_x_184:
[----:B------:R-:W-:Y:S01]  /*5510*/  @!P1 IADD3 R2, P0, PT, R12, 0x580, RZ ;  /* 0x000005800c029810 */ /* 0x000fe20007f1e0ff */
[----:B------:R-:W-:Y:S01]  /*5520*/  VOTEU.ALL UP0, P1 ;  /* 0x0000000000ff7886 */ /* 0x000fe20000800000 */
[----:B------:R-:W-:Y:S01]  /*5530*/  UMOV UR6, 0x0 ;  /* 0x0000000000067882 */ /* 0x000fe20000000000 */
[----:B------:R-:W-:Y:S01]  /*5540*/  UMOV UR7, 0x10000000 ;  /* 0x1000000000077882 */ /* 0x000fe20000000000 */
[----:B------:R-:W-:Y:S01]  /*5550*/  @!P1 R2UR UR5, R2 ;  /* 0x00000000020592ca */ /* 0x000fe200000e0000 */
[----:B--2---:R-:W-:Y:S01]  /*5560*/  @!P1 IMAD.X R0, RZ, RZ, R13, P0 ;  /* 0x000000ffff009224 */ /* 0x004fe200000e060d */
[----:B------:R-:W-:Y:S01]  /*5570*/  @!UP0 UIADD3 UR24, UPT, UPT, UR21, 0x200, URZ ;  /* 0x0000020015188890 */ /* 0x000fe2000fffe0ff */
[----:B------:R-:W-:Y:S01]  /*5580*/  VIADD R10, R10, 0x1 ;  /* 0x000000010a0a7836 */ /* 0x000fe20000000000 */
[----:B------:R-:W-:Y:S02]  /*5590*/  @!UP0 UIADD3 UR10, UPT, UPT, UR26, 0x40, URZ ;  /* 0x000000401a0a8890 */ /* 0x000fe4000fffe0ff */
[----:B------:R-:W-:Y:S01]  /*55a0*/  @!P1 R2UR UR4, R0 ;  /* 0x00000000000492ca */ /* 0x000fe200000e0000 */
[----:B------:R-:W-:Y:S01]  /*55b0*/  @!UP0 UIADD3 UR8, UPT, UPT, UR21, 0xa00, URZ ;  /* 0x00000a0015088890 */ /* 0x000fe2000fffe0ff */
[----:B------:R-:W-:Y:S01]  /*55c0*/  @!P1 IMAD.MOV.U32 R0, RZ, RZ, 0x1000 ;  /* 0x00001000ff009424 */ /* 0x000fe200078e00ff */
[----:B------:R-:W-:Y:S01]  /*55d0*/  VOTEU.ALL UP0, P1 ;  /* 0x0000000000ff7886 */ /* 0x000fe20000800000 */
[----:B------:R-:W-:Y:S01]  /*55e0*/  UMOV UR28, UR36 ;  /* 0x00000024001c7c82 */ /* 0x000fe20008000000 */
[----:B------:R-:W-:Y:S01]  /*55f0*/  UMOV UR9, UR25 ;  /* 0x0000001900097c82 */ /* 0x000fe20008000000 */
[----:B------:R-:W-:Y:S01]  /*5600*/  UMOV UR11, UR27 ;  /* 0x0000001b000b7c82 */ /* 0x000fe20008000000 */
[----:B------:R-:W-:Y:S01]  /*5610*/  IMAD.U32 R6, RZ, RZ, UR5 ;  /* 0x00000005ff067e24 */ /* 0x000fe2000f8e00ff */
[----:B------:R-:W-:Y:S05]  /*5620*/  UMOV UR12, UR36 ;  /* 0x00000024000c7c82 */ /* 0x000fea0008000000 */
[----:B------:R-:W-:Y:S01]  /*5630*/  IMAD.U32 R7, RZ, RZ, UR4 ;  /* 0x00000004ff077e24 */ /* 0x000fe2000f8e00ff */
[----:B------:R-:W-:Y:S04]  /*5640*/  @!P1 R2UR UR4, R6 ;  /* 0x00000000060492ca */ /* 0x000fe800000e0000 */
[----:B------:R-:W-:Y:S11]  /*5650*/  @!P1 R2UR UR5, R7 ;  /* 0x00000000070592ca */ /* 0x000ff600000e0000 */
[----:B------:R-:W-:Y:S02]  /*5660*/  @!UPT UIADD3 URZ, UPT, UPT, URZ, URZ, URZ ;  /* 0x000000fffffff290 */ /* 0x000fe4000fffe0ff */
[----:B------:R-:W-:Y:S01]  /*5670*/  @!UP0 UTMALDG.3D [UR24], [UR4], desc[UR6] ;  /* 0x00000618040085b4 */ /* 0x000fe20008011000 */
[----:B------:R-:W-:Y:S05]  /*5680*/  VOTEU.ALL UP0, P1 ;  /* 0x0000000000ff7886 */ /* 0x000fea0000800000 */
[----:B------:R2:W-:Y:S01]  /*5690*/  @!UP0 UTMALDG.3D [UR8], [UR4], desc[UR6] ;  /* 0x00000608040085b4 */ /* 0x0005e20008011000 */
[----:B------:R3:W-:Y:S01]  /*56a0*/  @!P1 SYNCS.ARRIVE.TRANS64.RED.A0TR RZ, [UR21+0xd0], R0 ;  /* 0x0000d000ffff99a7 */ /* 0x0007e20008300415 */
[----:B--2---:R-:W-:Y:S09]  /*56b0*/  UPRMT UR4, UR46, 0x654, UR25 ;  /* 0x000006542e047896 */ /* 0x004ff20008000019 */
[----:B------:R-:W-:Y:S01]  /*56c0*/  SYNCS.ARRIVE.TRANS64.RED.A1T0 RZ, [UR4], RZ ;  /* 0x000000ffffff79a7 */ /* 0x000fe20008100404 */
[----:B------:R-:W2:Y:S02]  /*56d0*/  SYNCS.PHASECHK.TRANS64.TRYWAIT P0, [UR21+0xe8], R4 ;  /* 0x0000e804ff0075a7 */ /* 0x000ea40008001115 */
[----:B--23--:R-:W-:Y:S05]  /*56e0*/  @!P0 BRA `(.L_x_103) ;  /* 0x0000003800f48947 */ /* 0x00cfea0003800000 */
.L_x_186:
[----:B------:R-:W-:Y:S01]  /*56f0*/  UIADD3 UR31, UPT, UPT, UR14, UR63, URZ ;  /* 0x0000003f0e1f7290 */ /* 0x000fe2000fffe0ff */
[----:B------:R-:W-:Y:S01]  /*5700*/  @!P1 IADD3 R2, P0, PT, R12, 0x580, RZ ;  /* 0x000005800c029810 */ /* 0x000fe20007f1e0ff */
[----:B------:R-:W-:Y:S01]  /*5710*/  UPLOP3.LUT UP4, UPT, UPT, UPT, UPT, 0x80, 0x8 ;  /* 0x000000000008789c */ /* 0x000fe20003f8f070 */
[----:B------:R-:W-:Y:S01]  /*5720*/  R2UR UR24, R88 ;  /* 0x00000000581872ca */ /* 0x000fe200000e0000 */
[----:B------:R-:W-:Y:S01]  /*5730*/  VOTEU.ALL UP0, P1 ;  /* 0x0000000000ff7886 */ /* 0x000fe20000800000 */
[----:B------:R-:W-:Y:S01]  /*5740*/  @!P1 R2UR UR5, R2 ;  /* 0x00000000020592ca */ /* 0x000fe200000e0000 */
[----:B------:R-:W-:Y:S01]  /*5750*/  @!P1 IMAD.X R0, RZ, RZ, R13, P0 ;  /* 0x000000ffff009224 */ /* 0x000fe200000e060d */
[----:B------:R-:W-:Y:S01]  /*5760*/  UMOV UR6, 0x0 ;  /* 0x0000000000067882 */ /* 0x000fe20000000000 */
[----:B------:R-:W-:Y:S01]  /*5770*/  UMOV UR7, 0x10000000 ;  /* 0x1000000000077882 */ /* 0x000fe20000000000 */
[----:B------:R-:W-:Y:S01]  /*5780*/  @!UP0 UIADD3 UR18, UPT, UPT, UR26, 0x20, URZ ;  /* 0x000000201a128890 */ /* 0x000fe2000fffe0ff */
[----:B------:R-:W-:Y:S01]  /*5790*/  ISETP.NE.AND P0, PT, R10, 0x2, PT ;  /* 0x000000020a00780c */ /* 0x000fe20003f05270 */
[----:B------:R-:W-:Y:S01]  /*57a0*/  @!UP0 UIADD3 UR16, UPT, UPT, UR21, 0x1200, URZ ;  /* 0x0000120015108890 */ /* 0x000fe2000fffe0ff */
[----:B------:R-:W-:Y:S01]  /*57b0*/  @!P1 R2UR UR4, R0 ;  /* 0x00000000000492ca */ /* 0x000fe200000e0000 */
[----:B------:R-:W-:Y:S01]  /*57c0*/  @!UP0 UIADD3 UR17, UPT, UPT, UR21, 0xd8, URZ ;  /* 0x000000d815118890 */ /* 0x000fe2000fffe0ff */
[----:B------:R-:W-:Y:S01]  /*57d0*/  SEL R0, RZ, 0x1, P0 ;  /* 0x00000001ff007807 */ /* 0x000fe20000000000 */
[----:B------:R-:W-:Y:S01]  /*57e0*/  @!UP0 UIADD3 UR10, UPT, UPT, UR26, 0x60, URZ ;  /* 0x000000601a0a8890 */ /* 0x000fe2000fffe0ff */
[----:B------:R-:W-:Y:S01]  /*57f0*/  LOP3.LUT R11, R11, 0x1, RZ, 0x3c, !PT ;  /* 0x000000010b0b7812 */ /* 0x000fe200078e3cff */
[----:B------:R-:W-:Y:S01]  /*5800*/  @!UP0 UIADD3 UR8, UPT, UPT, UR21, 0x1a00, URZ ;  /* 0x00001a0015088890 */ /* 0x000fe2000fffe0ff */
[----:B--2---:R-:W-:Y:S01]  /*5810*/  IMAD.U32 R4, RZ, RZ, UR5 ;  /* 0x00000005ff047e24 */ /* 0x004fe2000f8e00ff */
[----:B------:R-:W-:Y:S01]  /*5820*/  VOTEU.ALL UP0, P1 ;  /* 0x0000000000ff7886 */ /* 0x000fe20000800000 */
[----:B------:R-:W-:Y:S01]  /*5830*/  UMOV UR19, UR27 ;  /* 0x0000001b00137c82 */ /* 0x000fe20008000000 */
[----:B------:R-:W-:Y:S01]  /*5840*/  UMOV UR20, UR36 ;  /* 0x0000002400147c82 */ /* 0x000fe20008000000 */
[----:B------:R-:W-:Y:S01]  /*5850*/  UMOV UR11, UR27 ;  /* 0x0000001b000b7c82 */ /* 0x000fe20008000000 */
[----:B------:R-:W-:Y:S01]  /*5860*/  UMOV UR12, UR36 ;  /* 0x00000024000c7c82 */ /* 0x000fe20008000000 */
[----:B------:R-:W-:Y:S01]  /*5870*/  UMOV UR9, UR17 ;  /* 0x0000001100097c82 */ /* 0x000fe20008000000 */
[----:B------:R-:W-:Y:S01]  /*5880*/  IMAD.U32 R5, RZ, RZ, UR4 ;  /* 0x00000004ff057e24 */ /* 0x000fe2000f8e00ff */
[----:B------:R-:W-:Y:S01]  /*5890*/  @!P1 R2UR UR4, R4 ;  /* 0x00000000040492ca */ /* 0x000fe200000e0000 */
[----:B------:R-:W-:Y:S01]  /*58a0*/  UIADD3 UR30, UPT, UPT, UR13, UR24, URZ ;  /* 0x000000180d1e7290 */ /* 0x000fe2000fffe0ff */
[----:B------:R-:W-:Y:S01]  /*58b0*/  LOP3.LUT R9, R9, R0, RZ, 0x3c, !PT ;  /* 0x0000000009097212 */ /* 0x000fe200078e3cff */
[----:B------:R-:W-:Y:S01]  /*58c0*/  UMOV UR36, UR29 ;  /* 0x0000001d00247c82 */ /* 0x000fe20008000000 */
[----:B------:R-:W-:Y:S02]  /*58d0*/  @!P1 R2UR UR5, R5 ;  /* 0x00000000050592ca */ /* 0x000fe400000e0000 */
[----:B------:R-:W-:Y:S11]  /*58e0*/  SEL R10, R10, RZ, P0 ;  /* 0x000000ff0a0a7207 */ /* 0x000ff60000000000 */
[----:B------:R2:W-:Y:S01]  /*58f0*/  @!UP0 UTMALDG.3D [UR16], [UR4], desc[UR6] ;  /* 0x00000610040085b4 */ /* 0x0005e20008011000 */
[----:B------:R-:W-:Y:S05]  /*5900*/  VOTEU.ALL UP0, P1 ;  /* 0x0000000000ff7886 */ /* 0x000fea0000800000 */
[----:B------:R2:W-:Y:S01]  /*5910*/  @!UP0 UTMALDG.3D [UR8], [UR4], desc[UR6] ;  /* 0x00000608040085b4 */ /* 0x0005e20008011000 */
[----:B------:R2:W-:Y:S01]  /*5920*/  @!P1 SYNCS.ARRIVE.TRANS64.RED.A0TR RZ, [UR21+0xd8], R3 ;  /* 0x0000d803ffff99a7 */ /* 0x0005e20008300415 */
[----:B------:R-:W-:Y:S01]  /*5930*/  SYNCS.ARRIVE.TRANS64.RED.A1T0 RZ, [UR37], RZ ;  /* 0x000000ffffff79a7 */ /* 0x000fe20008100425 */
[----:B------:R-:W-:Y:S05]  /*5940*/  BRA.U UP2, `(.L_x_104) ;  /* 0xfffffff102d87547 */ /* 0x000fea000b83ffff */
[----:B--2---:R-:W-:-:S04]  /*5950*/  SHF.L.U32 R3, R11, 0x1f, RZ ;  /* 0x0000001f0b037819 */ /* 0x004fc800000006ff */
[----:B------:R-:W2:Y:S02]  /*5960*/  SYNCS.PHASECHK.TRANS64.TRYWAIT P0, [UR21+0xe0], R3 ;  /* 0x0000e003ff0075a7 */ /* 0x000ea40008001115 */
[----:B--2---:R-:W-:Y:S05]  /*5970*/  @!P0 BRA `(.L_x_105) ;  /* 0x0000003800688947 */ /* 0x004fea0003800000 */
.L_x_188:
[----:B--2---:R-:W-:-:S07]  /*5980*/  MOV R0, UR21 ;  /* 0x0000001500007c02 */ /* 0x004fce0008000f00 */
.L_x_106:
[----:B--2---:R-:W-:-:S04]  /*5990*/  SHF.L.U32 R3, R11, 0x1f, RZ ;  /* 0x0000001f0b037819 */ /* 0x004fc800000006ff */
[----:B------:R2:W3:Y:S03]  /*59a0*/  SYNCS.PHASECHK.TRANS64.TRYWAIT P0, [R0+URZ+0xe8], R3 ;  /* 0x0000e803000075a7 */ /* 0x0004e600080011ff */
[----:B---3--:R-:W-:Y:S05]  /*59b0*/  @!P0 NANOSLEEP.SYNCS 0x989680 ;  /* 0x009896800000895d */ /* 0x008fea0003900000 */
[----:B------:R-:W3:Y:S02]  /*59c0*/  @!P0 SYNCS.PHASECHK.TRANS64 P0, [R0+URZ+0xe8], R3 ;  /* 0x0000e803000085a7 */ /* 0x000ee400080010ff */
[----:B-1-3--:R-:W-:Y:S05]  /*59d0*/  @P0 EXIT ;  /* 0x000000000000094d */ /* 0x00afea0003800000 */
[----:B------:R-:W-:Y:S05]  /*59e0*/  BRA `(.L_x_106) ;  /* 0xfffffffc00e87947 */ /* 0x000fea000383ffff */
.L_x_95:
[----:B------:R-:W-:-:S06]  /*59f0*/  UISETP.GE.AND UP0, UPT, UR18, 0x4, UPT ;  /* 0x000000041200788c */ /* 0x000fcc000bf06270 */
[----:B------:R-:W-:-:S13]  /*5a00*/  PLOP3.LUT P0, PT, PT, PT, UP0, 0x80, 0x8 ;  /* 0x000000000008781c */ /* 0x000fda0003f0f008 */
[----:B-1----:R-:W-:Y:S05]  /*5a10*/  @!P0 EXIT ;  /* 0x000000000000894d */ /* 0x002fea0003800000 */
[----:B------:R-:W-:Y:S01]  /*5a20*/  BAR.SYNC.DEFER_BLOCKING 0x6, 0xa0 ;  /* 0x0182800000007b1d */ /* 0x000fe20000010000 */
[----:B------:R-:W-:Y:S01]  /*5a30*/  IMAD.SHL.U32 R4, R87, 0x200000, RZ ;  /* 0x0020000057047824 */ /* 0x000fe200078e00ff */
[----:B------:R-:W-:Y:S01]  /*5a40*/  CS2R R94, SRZ ;  /* 0x00000000005e7805 */ /* 0x000fe2000001ff00 */
[C---:B------:R-:W-:Y:S01]  /*5a50*/  IMAD.SHL.U32 R85, R97.reuse, 0x20, RZ ;  /* 0x0000002061557824 */ /* 0x040fe200078e00ff */
[----:B------:R-:W-:Y:S01]  /*5a60*/  CS2R R92, SRZ ;  /* 0x00000000005c7805 */ /* 0x000fe2000001ff00 */
[C---:B------:R-:W-:Y:S01]  /*5a70*/  IMAD.U32 R37, R97.reuse, 0x10000, RZ ;  /* 0x0001000061257824 */ /* 0x040fe200078e00ff */
[----:B------:R-:W-:Y:S02]  /*5a80*/  UMOV UR44, 0x400 ;  /* 0x00000400002c7882 */ /* 0x000fe40000000000 */
[----:B------:R-:W1:Y:S01]  /*5a90*/  LDC.64 R82, c[0x0][0x8b0] ;  /* 0x00022c00ff527b82 */ /* 0x000e620000000a00 */
[----:B------:R-:W-:Y:S01]  /*5aa0*/  ULEA UR44, UR46, UR44, 0x18 ;  /* 0x0000002c2e2c7291 */ /* 0x000fe2000f8ec0ff */
[----:B------:R-:W-:Y:S01]  /*5ab0*/  IMAD.SHL.U32 R5, R97, 0x4, RZ ;  /* 0x0000000461057824 */ /* 0x000fe200078e00ff */
[----:B------:R-:W-:Y:S01]  /*5ac0*/  LOP3.LUT R4, R4, 0x200000, RZ, 0xc0, !PT ;  /* 0x0020000004047812 */ /* 0x000fe200078ec0ff */
[----:B------:R-:W-:Y:S01]  /*5ad0*/  IMAD.SHL.U32 R7, R87, 0x400, RZ ;  /* 0x0000040057077824 */ /* 0x000fe200078e00ff */
[C---:B------:R-:W-:Y:S01]  /*5ae0*/  LOP3.LUT R6, R85.reuse, 0x80, RZ, 0xc0, !PT ;  /* 0x0000008055067812 */ /* 0x040fe200078ec0ff */
[----:B------:R-:W-:Y:S01]  /*5af0*/  UIADD3 UR4, UPT, UPT, UR44, 0x2200, URZ ;  /* 0x000022002c047890 */ /* 0x000fe2000fffe0ff */
[C---:B------:R-:W-:Y:S01]  /*5b00*/  LOP3.LUT R84, R85.reuse, 0xb60, RZ, 0xc0, !PT ;  /* 0x00000b6055547812 */ /* 0x040fe200078ec0ff */
[----:B------:R-:W2:Y:S01]  /*5b10*/  LDC.64 R80, c[0x0][0x8a8] ;  /* 0x00022a00ff507b82 */ /* 0x000ea20000000a00 */
[----:B------:R-:W-:Y:S01]  /*5b20*/  LOP3.LUT R37, R4, 0x400000, R37, 0xf8, !PT ;  /* 0x0040000004257812 */ /* 0x000fe200078ef825 */
[----:B------:R-:W-:Y:S01]  /*5b30*/  IMAD.MOV.U32 R36, RZ, RZ, RZ ;  /* 0x000000ffff247224 */ /* 0x000fe200078e00ff */
[----:B------:R-:W-:Y:S01]  /*5b40*/  LOP3.LUT R5, R6, 0x10, R5, 0xf8, !PT ;  /* 0x0000001006057812 */ /* 0x000fe200078ef805 */
[----:B------:R-:W-:Y:S01]  /*5b50*/  IMAD.MOV.U32 R91, RZ, RZ, RZ ;  /* 0x000000ffff5b7224 */ /* 0x000fe200078e00ff */
[----:B------:R-:W-:Y:S01]  /*5b60*/  LOP3.LUT R84, R84, 0x400, R7, 0xf8, !PT ;  /* 0x0000040054547812 */ /* 0x000fe200078ef807 */
[----:B------:R-:W-:Y:S01]  /*5b70*/  IMAD.U32 R96, RZ, RZ, UR4 ;  /* 0x00000004ff607e24 */ /* 0x000fe2000f8e00ff */
[----:B------:R-:W-:Y:S01]  /*5b80*/  LOP3.LUT P0, RZ, R85, 0x80, RZ, 0xc0, !PT ;  /* 0x0000008055ff7812 */ /* 0x000fe2000780c0ff */
[----:B------:R-:W3:Y:S01]  /*5b90*/  LDCU UR58, c[0x0][0x370] ;  /* 0x00006e00ff3a77ac */ /* 0x000ee20008000800 */
[----:B------:R-:W4:Y:S01]  /*5ba0*/  LDS R0, [UR44+0x1b0] ;  /* 0x0001b02cff007984 */ /* 0x000f220008000800 */
[----:B------:R-:W-:-:S02]  /*5bb0*/  LOP3.LUT R84, R84, R5, RZ, 0xfc, !PT ;  /* 0x0000000554547212 */ /* 0x000fc400078efcff */
[----:B------:R-:W-:Y:S01]  /*5bc0*/  P2R R4, PR, RZ, 0x1 ;  /* 0x00000001ff047803 */ /* 0x000fe20000000000 */
[----:B------:R-:W1:Y:S01]  /*5bd0*/  LDCU UR43, c[0x0][0xb0c] ;  /* 0x00016180ff2b77ac */ /* 0x000e620008000800 */
[----:B------:R-:W-:Y:S01]  /*5be0*/  LOP3.LUT R97, R97, 0x60, RZ, 0xc0, !PT ;  /* 0x0000006061617812 */ /* 0x000fe200078ec0ff */
[----:B------:R-:W1:Y:S01]  /*5bf0*/  LDCU UR39, c[0x0][0xb30] ;  /* 0x00016600ff2777ac */ /* 0x000e620008000800 */
[----:B------:R-:W1:Y:S01]  /*5c00*/  LDCU.64 UR56, c[0x0][0x888] ;  /* 0x00011100ff3877ac */ /* 0x000e620008000a00 */
[----:B------:R-:W1:Y:S01]  /*5c10*/  LDCU.64 UR40, c[0x0][0xb28] ;  /* 0x00016500ff2877ac */ /* 0x000e620008000a00 */
[----:B------:R-:W1:Y:S01]  /*5c20*/  LDCU.64 UR60, c[0x0][0x890] ;  /* 0x00011200ff3c77ac */ /* 0x000e620008000a00 */
[----:B------:R-:W1:Y:S01]  /*5c30*/  LDCU.128 UR52, c[0x0][0xb10] ;  /* 0x00016200ff3477ac */ /* 0x000e620008000c00 */
[----:B------:R-:W1:Y:S01]  /*5c40*/  LDCU UR47, c[0x0][0x374] ;  /* 0x00006e80ff2f77ac */ /* 0x000e620008000800 */
[----:B------:R-:W-:Y:S01]  /*5c50*/  UIADD3 UR62, UPT, UPT, UR44, 0x200, URZ ;  /* 0x000002002c3e7890 */ /* 0x000fe2000fffe0ff */
[----:B-1234-:R-:W-:-:S11]  /*5c60*/  IMAD.IADD R37, R0, 0x1, R37 ;  /* 0x0000000100257824 */ /* 0x01efd600078e0225 */
.L_x_132:
[C---:B------:R-:W-:Y:S02]  /*5c70*/  LEA R3, R91.reuse, UR44, 0x3 ;  /* 0x0000002c5b037c11 */ /* 0x040fe4000f8e18ff */
[----:B------:R-:W-:Y:S02]  /*5c80*/  SHF.L.U32 R0, R94, 0x1f, RZ ;  /* 0x0000001f5e007819 */ /* 0x000fe400000006ff */
[----:B------:R-:W-:Y:S02]  /*5c90*/  LEA R5, R91, UR44, 0x4 ;  /* 0x0000002c5b057c11 */ /* 0x000fe4000f8e20ff */
[----:B-1----:R-:W1:Y:S02]  /*5ca0*/  SYNCS.PHASECHK.TRANS64.TRYWAIT P0, [R3+URZ+0x100], R0 ;  /* 0x00010000030075a7 */ /* 0x002e6400080011ff */
[----:B-1----:R-:W-:Y:S05]  /*5cb0*/  @!P0 BRA `(.L_x_107) ;  /* 0x0000003400b08947 */ /* 0x002fea0003800000 */
.L_x_189:
        /* <DEDUP_REMOVED lines=11> */
[----:B------:R-:W-:Y:S01]  /*5d70*/  PLOP3.LUT P0, PT, PT, PT, UP1, 0x80, 0x8 ;  /* 0x000000000008781c */ /* 0x000fe20003f0f018 */
[----:B------:R-:W-:Y:S11]  /*5d80*/  UP2UR UR45, UPR, URZ, 0x2 ;  /* 0x00000002ff2d7883 */ /* 0x000ff60008000000 */
[----:B------:R-:W-:Y:S01]  /*5d90*/  @!UPT UIADD3 URZ, UPT, UPT, URZ, URZ, URZ ;  /* 0x000000fffffff290 */ /* 0x000fe2000fffe0ff */
[----:B-1----:R-:W-:Y:S02]  /*5da0*/  @P0 SHF.R.U32.HI R0, RZ, 0x10, R5 ;  /* 0x00000010ff000819 */ /* 0x002fe40000011605 */
        /* <DEDUP_REMOVED lines=12> */
[----:B------:R-:W2:Y:S01]  /*5e70*/  LDCU UR12, c[0x0][0xb20] ;  /* 0x00016400ff0c77ac */ /* 0x000ea20008000800 */
[----:B------:R-:W-:Y:S02]  /*5e80*/  UIMAD.WIDE.U32 UR4, UR47, UR55, URZ ;  /* 0x000000372f0472a5 */ /* 0x000fe4000f8e00ff */
[----:B------:R-:W-:Y:S02]  /*5e90*/  UIMAD.WIDE.U32 UR6, UR58, UR52, URZ ;  /* 0x000000343a0672a5 */ /* 0x000fe4000f8e00ff */
[----:B------:R-:W-:Y:S02]  /*5ea0*/  UISETP.NE.AND UP0, UPT, UR54, 0x1, UPT ;  /* 0x000000013600788c */ /* 0x000fe4000bf05270 */
[----:B------:R-:W-:Y:S02]  /*5eb0*/  UIMAD.WIDE.U32 UR8, UR37, UR55, URZ ;  /* 0x00000037250872a5 */ /* 0x000fe4000f8e00ff */
[----:B------:R-:W-:Y:S02]  /*5ec0*/  UIMAD.WIDE.U32 UR10, UR38, UR52, URZ ;  /* 0x00000034260a72a5 */ /* 0x000fe4000f8e00ff */
[----:B------:R-:W-:Y:S02]  /*5ed0*/  UISETP.NE.AND UP1, UPT, UR43, 0x1, UPT ;  /* 0x000000012b00788c */ /* 0x000fe4000bf25270 */
[----:B------:R-:W-:Y:S01]  /*5ee0*/  UISETP.NE.AND UP2, UPT, UR42, 0x1, UPT ;  /* 0x000000012a00788c */ /* 0x000fe2000bf45270 */
[----:B------:R-:W-:Y:S02]  /*5ef0*/  UMOV UR4, UR5 ;  /* 0x0000000500047c82 */ /* 0x000fe40008000000 */
[----:B--2---:R-:W-:Y:S03]  /*5f00*/  USHF.R.U32.HI UR5, URZ, UR12, UR4 ;  /* 0x0000000cff057299 */ /* 0x004fe60008011604 */
[----:B------:R-:W-:Y:S02]  /*5f10*/  UMOV UR4, UR7 ;  /* 0x0000000700047c82 */ /* 0x000fe40008000000 */
[----:B------:R-:W-:Y:S02]  /*5f20*/  USHF.R.U32.HI UR7, URZ, UR53, UR4 ;  /* 0x00000035ff077299 */ /* 0x000fe40008011604 */
[----:B------:R-:W-:Y:S02]  /*5f30*/  USEL UR4, UR47, UR5, !UP0 ;  /* 0x000000052f047287 */ /* 0x000fe4000c000000 */
[----:B------:R-:W-:Y:S01]  /*5f40*/  USEL UR7, UR58, UR7, !UP1 ;  /* 0x000000073a077287 */ /* 0x000fe2000c800000 */
[----:B------:R-:W-:Y:S01]  /*5f50*/  UMOV UR5, UR9 ;  /* 0x0000000900057c82 */ /* 0x000fe20008000000 */
[----:B------:R-:W-:Y:S02]  /*5f60*/  UIMAD.WIDE.U32 UR8, UR4, UR40, URZ ;  /* 0x00000028040872a5 */ /* 0x000fe4000f8e00ff */
[----:B------:R-:W-:Y:S03]  /*5f70*/  USHF.R.U32.HI UR6, URZ, UR12, UR5 ;  /* 0x0000000cff067299 */ /* 0x000fe60008011605 */
[----:B------:R-:W-:Y:S01]  /*5f80*/  UMOV UR5, UR11 ;  /* 0x0000000b00057c82 */ /* 0x000fe20008000000 */
[----:B------:R-:W-:Y:S02]  /*5f90*/  UIMAD.WIDE.U32 UR10, UR7, UR40, URZ ;  /* 0x00000028070a72a5 */ /* 0x000fe4000f8e00ff */
[----:B------:R-:W-:Y:S02]  /*5fa0*/  USHF.R.U32.HI UR12, URZ, UR53, UR5 ;  /* 0x00000035ff0c7299 */ /* 0x000fe40008011605 */
[----:B------:R-:W-:Y:S01]  /*5fb0*/  USEL UR6, UR37, UR6, !UP0 ;  /* 0x0000000625067287 */ /* 0x000fe2000c000000 */
[----:B------:R-:W-:Y:S02]  /*5fc0*/  UMOV UR5, UR9 ;  /* 0x0000000900057c82 */ /* 0x000fe40008000000 */
[----:B------:R-:W-:Y:S01]  /*5fd0*/  UMOV UR10, UR11 ;  /* 0x0000000b000a7c82 */ /* 0x000fe20008000000 */
[----:B------:R-:W-:Y:S02]  /*5fe0*/  @UP2 USHF.R.U32.HI UR4, URZ, UR41, UR5 ;  /* 0x00000029ff042299 */ /* 0x000fe40008011605 */
[----:B------:R-:W-:Y:S02]  /*5ff0*/  @UP2 USHF.R.U32.HI UR7, URZ, UR41, UR10 ;  /* 0x00000029ff072299 */ /* 0x000fe4000801160a */
[----:B------:R-:W-:Y:S02]  /*6000*/  UIMAD UR4, UR42, UR4, URZ ;  /* 0x000000042a0472a4 */ /* 0x000fe4000f8e02ff */
[----:B------:R-:W-:Y:S02]  /*6010*/  UIMAD.WIDE.U32 UR10, UR6, UR40, URZ ;  /* 0x00000028060a72a5 */ /* 0x000fe4000f8e00ff */
[----:B------:R-:W-:Y:S02]  /*6020*/  USEL UR5, UR38, UR12, !UP1 ;  /* 0x0000000c26057287 */ /* 0x000fe4000c800000 */
[----:B------:R-:W-:Y:S02]  /*6030*/  UIMAD UR8, UR42, UR7, URZ ;  /* 0x000000072a0872a4 */ /* 0x000fe4000f8e02ff */
[----:B------:R-:W-:Y:S03]  /*6040*/  UISETP.GE.AND UP0, UPT, UR6, UR4, UPT ;  /* 0x000000040600728c */ /* 0x000fe6000bf06270 */
[----:B------:R-:W-:Y:S01]  /*6050*/  UMOV UR4, UR11 ;  /* 0x0000000b00047c82 */ /* 0x000fe20008000000 */
[----:B------:R-:W-:Y:S02]  /*6060*/  UISETP.GE.OR UP0, UPT, UR5, UR8, UP0 ;  /* 0x000000080500728c */ /* 0x000fe40008706670 */
[----:B------:R-:W-:Y:S02]  /*6070*/  USHF.R.U32.HI UR4, URZ, UR41, UR4 ;  /* 0x00000029ff047299 */ /* 0x000fe40008011604 */
[----:B------:R-:W-:Y:S02]  /*6080*/  UIMAD.WIDE.U32 UR8, UR5, UR40, URZ ;  /* 0x00000028050872a5 */ /* 0x000fe4000f8e00ff */
[----:B------:R-:W-:Y:S02]  /*6090*/  USEL UR11, UR6, UR4, !UP2 ;  /* 0x00000004060b7287 */ /* 0x000fe4000d000000 */
[----:B------:R-:W-:Y:S02]  /*60a0*/  UIADD3 UR8, UPT, UPT, -UR5, URZ, URZ ;  /* 0x000000ff05087290 */ /* 0x000fe4000fffe1ff */
[----:B------:R-:W-:Y:S01]  /*60b0*/  UIADD3 UR10, UPT, UPT, -UR11, URZ, URZ ;  /* 0x000000ff0b0a7290 */ /* 0x000fe2000fffe1ff */
[----:B------:R-:W-:Y:S01]  /*60c0*/  @!UP0 UMOV UR4, UR9 ;  /* 0x0000000900048c82 */ /* 0x000fe20008000000 */
[----:B------:R-:W-:Y:S02]  /*60d0*/  UIADD3 UR9, UPT, UPT, -UR6, URZ, URZ ;  /* 0x000000ff06097290 */ /* 0x000fe4000fffe1ff */
[----:B------:R-:W-:Y:S02]  /*60e0*/  @!UP0 USHF.R.U32.HI UR4, URZ, UR41, UR4 ;  /* 0x00000029ff048299 */ /* 0x000fe40008011604 */
[----:B------:R-:W-:Y:S02]  /*60f0*/  UIMAD UR10, UR42, UR10, UR6 ;  /* 0x0000000a2a0a72a4 */ /* 0x000fe4000f8e0206 */
[----:B------:R-:W-:Y:S04]  /*6100*/  @!UP0 USEL UR4, UR5, UR4, !UP2 ;  /* 0x0000000405048287 */ /* 0x000fe8000d000000 */
[----:B------:R-:W-:Y:S02]  /*6110*/  @!UP0 UIMAD UR10, UR7, UR10, UR4 ;  /* 0x0000000a070a82a4 */ /* 0x000fe4000f8e0204 */
[----:B------:R-:W-:Y:S02]  /*6120*/  @!UP0 UIADD3 UR11, UPT, UPT, UR11, -UR4, URZ ;  /* 0x800000040b0b8290 */ /* 0x000fe4000fffe0ff */
[----:B------:R-:W-:Y:S02]  /*6130*/  UIMAD UR7, UR43, UR8, UR38 ;  /* 0x000000082b0772a4 */ /* 0x000fe4000f8e0226 */
[----:B------:R-:W-:Y:S02]  /*6140*/  @!UP0 UIMAD UR6, UR11, UR42, UR5 ;  /* 0x0000002a0b0682a4 */ /* 0x000fe4000f8e0205 */
[----:B------:R-:W-:Y:S01]  /*6150*/  UIMAD UR4, UR54, UR9, UR37 ;  /* 0x00000009360472a4 */ /* 0x000fe2000f8e0225 */
[----:B------:R-:W-:Y:S02]  /*6160*/  @!UP0 UMOV UR5, UR10 ;  /* 0x0000000a00058c82 */ /* 0x000fe40008000000 */
[----:B------:R-:W-:Y:S02]  /*6170*/  UIMAD UR38, UR5, UR43, UR7 ;  /* 0x0000002b052672a4 */ /* 0x000fe4000f8e0207 */
[----:B------:R-:W-:Y:S11]  /*6180*/  UIMAD UR37, UR6, UR54, UR4 ;  /* 0x00000036062572a4 */ /* 0x000ff6000f8e0204 */
[----:B------:R-:W-:Y:S01]  /*6190*/  @!UPT UIADD3 URZ, UPT, UPT, URZ, URZ, URZ ;  /* 0x000000fffffff290 */ /* 0x000fe2000fffe0ff */
.L_x_108:
[----:B------:R-:W-:Y:S01]  /*61a0*/  UISETP.NE.AND UP0, UPT, UR39, 0x1, UPT ;  /* 0x000000012700788c */ /* 0x000fe2000bf05270 */
[----:B------:R-:W-:Y:S01]  /*61b0*/  IADD3 R91, PT, PT, R91, 0x1, RZ ;  /* 0x000000015b5b7810 */ /* 0x000fe20007ffe0ff */
[----:B------:R-:W-:Y:S02]  /*61c0*/  USHF.L.U32 UR50, UR31, 0x6, URZ ;  /* 0x000000061f327899 */ /* 0x000fe400080006ff */
[----:B------:R-:W-:Y:S07]  /*61d0*/  USHF.L.U32 UR49, UR30, 0x7, URZ ;  /* 0x000000071e317899 */ /* 0x000fee00080006ff */
[----:B------:R-:W2:Y:S01]  /*61e0*/  @!UP0 LDCU.128 UR12, c[0x0][0xb10] ;  /* 0x00016200ff0c87ac */ /* 0x000ea20008000c00 */
[----:B------:R-:W3:Y:S01]  /*61f0*/  @!UP0 LDCU UR5, c[0x0][0xb0c] ;  /* 0x00016180ff0587ac */ /* 0x000ee20008000800 */
[----:B------:R-:W4:Y:S01]  /*6200*/  @!UP0 LDCU UR10, c[0x0][0xb20] ;  /* 0x00016400ff0a87ac */ /* 0x000f220008000800 */
[----:B--2---:R-:W-:Y:S02]  /*6210*/  UIMAD.WIDE.U32 UR8, UR38, UR12, URZ ;  /* 0x0000000c260872a5 */ /* 0x004fe4000f8e00ff */
[----:B------:R-:W-:Y:S02]  /*6220*/  UIMAD.WIDE.U32 UR6, UR37, UR15, URZ ;  /* 0x0000000f250672a5 */ /* 0x000fe4000f8e00ff */
[----:B------:R-:W-:Y:S03]  /*6230*/  @!UP0 UISETP.NE.AND UP1, UPT, UR14, 0x1, UPT ;  /* 0x000000010e00888c */ /* 0x000fe6000bf25270 */
[----:B------:R-:W-:Y:S01]  /*6240*/  @!UP0 UMOV UR4, UR9 ;  /* 0x0000000900048c82 */ /* 0x000fe20008000000 */
[----:B---3--:R-:W-:Y:S02]  /*6250*/  @!UP0 UISETP.NE.AND UP2, UPT, UR5, 0x1, UPT ;  /* 0x000000010500888c */ /* 0x008fe4000bf45270 */
[----:B------:R-:W-:Y:S01]  /*6260*/  @!UP0 USHF.R.U32.HI UR4, URZ, UR13, UR4 ;  /* 0x0000000dff048299 */ /* 0x000fe20008011604 */
[----:B------:R-:W-:Y:S02]  /*6270*/  @!UP0 UMOV UR6, UR7 ;  /* 0x0000000700068c82 */ /* 0x000fe40008000000 */
[----:B----4-:R-:W-:Y:S02]  /*6280*/  @!UP0 USHF.R.U32.HI UR6, URZ, UR10, UR6 ;  /* 0x0000000aff068299 */ /* 0x010fe40008011606 */
[----:B------:R-:W-:Y:S02]  /*6290*/  @!UP0 USEL UR7, UR38, UR4, !UP2 ;  /* 0x0000000426078287 */ /* 0x000fe4000d000000 */
[----:B------:R-:W-:Y:S04]  /*62a0*/  @!UP0 USEL UR6, UR37, UR6, !UP1 ;  /* 0x0000000625068287 */ /* 0x000fe8000c800000 */
[----:B------:R-:W-:Y:S02]  /*62b0*/  @!UP0 UIADD3 UR4, UPT, UPT, -UR7, UR6, URZ ;  /* 0x0000000607048290 */ /* 0x000fe4000fffe1ff */
[----:B------:R-:W-:Y:S02]  /*62c0*/  @!UP0 UIADD3 UR6, UPT, UPT, UR7, -UR6, URZ ;  /* 0x8000000607068290 */ /* 0x000fe4000fffe0ff */
[----:B------:R-:W-:Y:S02]  /*62d0*/  @!UP0 UIMAD UR38, UR4, UR5, UR38 ;  /* 0x00000005042682a4 */ /* 0x000fe4000f8e0226 */
[----:B------:R-:W-:Y:S02]  /*62e0*/  @!UP0 UIMAD UR37, UR6, UR14, UR37 ;  /* 0x0000000e062582a4 */ /* 0x000fe4000f8e0225 */
[----:B------:R-:W-:Y:S09]  /*62f0*/  ULOP3.LUT UP0, URZ, UR62, 0x90, URZ, 0xc0, !UPT ;  /* 0x000000903eff7892 */ /* 0x000ff2000f80c0ff */
[----:B------:R-:W-:Y:S05]  /*6300*/  BRA.U !UP0, `(.L_x_109) ;  /* 0x0000000108407547 */ /* 0x000fea000b800000 */
[----:B------:R-:W2:Y:S01]  /*6310*/  LDCU.64 UR8, c[0x4][0x80] ;  /* 0x01001000ff0877ac */ /* 0x000ea20008000a00 */
[----:B------:R-:W-:Y:S01]  /*6320*/  MOV R3, 0x0 ;  /* 0x0000000000037802 */ /* 0x000fe20000000f00 */
[----:B------:R-:W-:Y:S02]  /*6330*/  HFMA2 R12, -RZ, RZ, 0, 5.9604644775390625e-08 ;  /* 0x00000001ff0c7431 */ /* 0x000fe400000001ff */
[----:B------:R-:W-:Y:S02]  /*6340*/  IMAD.MOV.U32 R8, RZ, RZ, 0x70 ;  /* 0x00000070ff087424 */ /* 0x000fe400078e00ff */
[----:B------:R-:W-:Y:S01]  /*6350*/  IMAD.MOV.U32 R13, RZ, RZ, RZ ;  /* 0x000000ffff0d7224 */ /* 0x000fe200078e00ff */
[----:B------:R-:W3:Y:S01]  /*6360*/  LDCU.64 UR6, c[0x4][0x88] ;  /* 0x01001100ff0677ac */ /* 0x000ee20008000a00 */
[----:B------:R-:W4:Y:S01]  /*6370*/  LDC.64 R2, c[0x4][R3] ;  /* 0x0100000003027b82 */ /* 0x000f220000000a00 */
[----:B------:R-:W1:Y:S01]  /*6380*/  LDCU.64 UR4, c[0x4][0x8] ;  /* 0x01000100ff0477ac */ /* 0x000e620008000a00 */
[----:B--2---:R-:W-:Y:S01]  /*6390*/  MOV R5, UR9 ;  /* 0x0000000900057c02 */ /* 0x004fe20008000f00 */
[----:B------:R-:W-:Y:S01]  /*63a0*/  IMAD.U32 R4, RZ, RZ, UR8 ;  /* 0x00000008ff047e24 */ /* 0x000fe2000f8e00ff */
[----:B---3--:R-:W-:Y:S01]  /*63b0*/  MOV R7, UR7 ;  /* 0x0000000700077c02 */ /* 0x008fe20008000f00 */
[----:B------:R-:W-:Y:S01]  /*63c0*/  IMAD.U32 R6, RZ, RZ, UR6 ;  /* 0x00000006ff067e24 */ /* 0x000fe2000f8e00ff */
[----:B-1----:R-:W-:Y:S01]  /*63d0*/  MOV R11, UR5 ;  /* 0x00000005000b7c02 */ /* 0x002fe20008000f00 */
[----:B------:R-:W-:Y:S02]  /*63e0*/  IMAD.U32 R10, RZ, RZ, UR4 ;  /* 0x00000004ff0a7e24 */ /* 0x000fe4000f8e00ff */
[----:B------:R-:W-:Y:S07]  /*63f0*/  LEPC R20, `(.L_x_109) ;  /* 0x000000001014794e */ /* 0x000fee0000000000 */
[----:B----45:R-:W-:Y:S05]  /*6400*/  CALL.ABS.NOINC R2 ;  /* 0x0000000002007343 */ /* 0x030fea0003c00000 */
.L_x_109:
[----:B------:R-:W-:Y:S01]  /*6410*/  LOP3.LUT P0, RZ, R96, 0x90, RZ, 0xc0, !PT ;  /* 0x0000009060ff7812 */ /* 0x000fe2000780c0ff */
[----:B------:R-:W-:Y:S11]  /*6420*/  BSSY.RECONVERGENT B6, `(.L_x_110) ;  /* 0x0000013000067945 */ /* 0x000ff60003800200 */
[----:B------:R-:W-:Y:S01]  /*6430*/  @!UPT UIADD3 URZ, UPT, UPT, URZ, URZ, URZ ;  /* 0x000000fffffff290 */ /* 0x000fe2000fffe0ff */
[----:B------:R-:W-:Y:S05]  /*6440*/  @!P0 BRA `(.L_x_111) ;  /* 0x0000000000408947 */ /* 0x000fea0003800000 */
        /* <DEDUP_REMOVED lines=16> */
.L_x_111:
[----:B------:R-:W-:Y:S05]  /*6550*/  BSYNC.RECONVERGENT B6 ;  /* 0x0000000000067941 */ /* 0x000fea0003800200 */
.L_x_110:
[----:B------:R-:W-:Y:S01]  /*6560*/  R2UR UR4, R89 ;  /* 0x00000000590472ca */ /* 0x000fe200000e0000 */
[----:B------:R-:W-:Y:S01]  /*6570*/  UISETP.NE.U32.AND UP0, UPT, UR60, URZ, UPT ;  /* 0x000000ff3c00728c */ /* 0x000fe2000bf05070 */
[----:B------:R-:W-:Y:S02]  /*6580*/  ISETP.NE.U32.AND P4, PT, R82, RZ, PT ;  /* 0x000000ff5200720c */ /* 0x000fe40003f85070 */
[----:B------:R-:W-:Y:S01]  /*6590*/  ISETP.NE.U32.AND P2, PT, RZ, UR56, PT ;  /* 0x00000038ff007c0c */ /* 0x000fe2000bf45070 */
[----:B------:R-:W-:Y:S01]  /*65a0*/  UISETP.NE.AND.EX UP1, UPT, UR61, URZ, UPT, UP0 ;  /* 0x000000ff3d00728c */ /* 0x000fe2000bf25300 */
[----:B------:R-:W-:Y:S01]  /*65b0*/  ISETP.NE.AND.EX P4, PT, R83, RZ, PT, P4 ;  /* 0x000000ff5300720c */ /* 0x000fe20003f85340 */
[----:B------:R-:W-:Y:S01]  /*65c0*/  UPLOP3.LUT UP0, UPT, UPT, UPT, UPT, 0x40, 0x4 ;  /* 0x000000000004789c */ /* 0x000fe20003f0e870 */
[----:B------:R-:W-:Y:S05]  /*65d0*/  ISETP.NE.AND.EX P2, PT, RZ, UR57, PT, P2 ;  /* 0x00000039ff007c0c */ /* 0x000fea000bf45320 */
[----:B------:R-:W-:Y:S06]  /*65e0*/  UISETP.NE.AND UP2, UPT, UR4, URZ, UPT ;  /* 0x000000ff0400728c */ /* 0x000fec000bf45270 */
[----:B------:R-:W-:Y:S05]  /*65f0*/  PLOP3.LUT P1, PT, PT, PT, UP2, 0x80, 0x8 ;  /* 0x000000000008781c */ /* 0x000fea0003f2f028 */
[----:B------:R-:W-:Y:S06]  /*6600*/  @UP2 UPLOP3.LUT UP0, UPT, UPT, UPT, UP1, 0x80, 0x8 ;  /* 0x000000000008289c */ /* 0x000fec0003f0f010 */
[----:B------:R-:W-:Y:S01]  /*6610*/  PLOP3.LUT P0, PT, PT, PT, UP0, 0x80, 0x8 ;  /* 0x000000000008781c */ /* 0x000fe20003f0f008 */
[----:B------:R-:W-:Y:S01]  /*6620*/  @!UPT UIADD3 URZ, UPT, UPT, URZ, URZ, URZ ;  /* 0x000000fffffff290 */ /* 0x000fe2000fffe0ff */
[----:B------:R-:W-:Y:S11]  /*6630*/  BRA.U !UP1, `(.L_x_112) ;  /* 0x00000001093c7547 */ /* 0x000ff6000b800000 */
[----:B------:R-:W-:Y:S01]  /*6640*/  UISETP.NE.U32.AND UP0, UPT, UR56, URZ, UPT ;  /* 0x000000ff3800728c */ /* 0x000fe2000bf05070 */
[----:B-1----:R-:W-:Y:S01]  /*6650*/  HFMA2 R0, -RZ, RZ, 0, 5.9604644775390625e-08 ;  /* 0x00000001ff007431 */ /* 0x002fe200000001ff */
[----:B------:R-:W1:Y:S01]  /*6660*/  LDCU.64 UR8, c[0x0][0x358] ;  /* 0x00006b00ff0877ac */ /* 0x000e620008000a00 */
[----:B------:R-:W-:Y:S01]  /*6670*/  IMAD.MOV.U32 R86, RZ, RZ, 0x1 ;  /* 0x00000001ff567424 */ /* 0x000fe200078e00ff */
[----:B------:R-:W-:Y:S06]  /*6680*/  UISETP.NE.AND.EX UP0, UPT, UR57, URZ, UPT, UP0 ;  /* 0x000000ff3900728c */ /* 0x000fec000bf05300 */
[----:B------:R-:W-:Y:S05]  /*6690*/  PLOP3.LUT P3, PT, PT, PT, UP0, 0x80, 0x8 ;  /* 0x000000000008781c */ /* 0x000fea0003f6f008 */
[----:B------:R-:W2:Y:S01]  /*66a0*/  @UP0 LDCU.64 UR4, c[0x0][0x888] ;  /* 0x00011100ff0407ac */ /* 0x000ea20008000a00 */
[----:B------:R-:W-:Y:S07]  /*66b0*/  @UP0 UIMAD UR6, UR36, UR60, URZ ;  /* 0x0000003c240602a4 */ /* 0x000fee000f8e02ff */
[----:B------:R-:W-:Y:S01]  /*66c0*/  @!P3 PRMT R86, R0, 0x7610, R86 ;  /* 0x000076100056b816 */ /* 0x000fe20000000056 */
[----:B--2---:R-:W-:Y:S06]  /*66d0*/  @UP0 UIMAD.WIDE UR4, UR6, 0x4, UR4 ;  /* 0x00000004060408a5 */ /* 0x004fec000f8e0204 */
[----:B------:R-:W-:Y:S01]  /*66e0*/  IMAD.U32 R2, RZ, RZ, UR4 ;  /* 0x00000004ff027e24 */ /* 0x000fe2000f8e00ff */
[----:B------:R-:W-:Y:S04]  /*66f0*/  MOV R3, UR5 ;  /* 0x0000000500037c02 */ /* 0x000fe80008000f00 */
[----:B------:R-:W2:Y:S01]  /*6700*/  @!UP0 LDCU UR4, c[0x0][0x880] ;  /* 0x00011000ff0487ac */ /* 0x000ea20008000800 */
[----:B-1---5:R3:W5:Y:S02]  /*6710*/  @P3 LDG.E R41, desc[UR8][R2.64] ;  /* 0x0000000802293981 */ /* 0x022764000c1e1900 */
[----:B--23--:R-:W-:Y:S02]  /*6720*/  @!P3 IMAD.U32 R41, RZ, RZ, UR4 ;  /* 0x00000004ff29be24 */ /* 0x00cfe4000f8e00ff */
.L_x_112:
[----:B------:R-:W-:Y:S05]  /*6730*/  @!P4 BRA `(.L_x_113) ;  /* 0x000000000024c947 */ /* 0x000fea0003800000 */
[----:B------:R-:W-:Y:S01]  /*6740*/  ISETP.NE.U32.AND P3, PT, R80, RZ, PT ;  /* 0x000000ff5000720c */ /* 0x000fe20003f65070 */
[----:B------:R-:W2:Y:S03]  /*6750*/  LDCU.64 UR4, c[0x0][0x358] ;  /* 0x00006b00ff0477ac */ /* 0x000ea60008000a00 */
[----:B------:R-:W-:Y:S11]  /*6760*/  ISETP.NE.AND.EX P3, PT, R81, RZ, PT, P3 ;  /* 0x000000ff5100720c */ /* 0x000ff60003f65330 */
[----:B------:R-:W-:Y:S02]  /*6770*/  @!UPT UIADD3 URZ, UPT, UPT, URZ, URZ, URZ ;  /* 0x000000fffffff290 */ /* 0x000fe4000fffe0ff */
[----:B------:R-:W3:Y:S01]  /*6780*/  @P3 LDC.64 R2, c[0x0][0x8a8] ;  /* 0x00022a00ff023b82 */ /* 0x000ee20000000a00 */
[----:B-1----:R-:W-:Y:S04]  /*6790*/  @P3 IMAD R0, R82, UR36, RZ ;  /* 0x0000002452003c24 */ /* 0x002fe8000f8e02ff */
[----:B---3--:R-:W-:Y:S05]  /*67a0*/  @P3 IMAD.WIDE R2, R0, 0x4, R2 ;  /* 0x0000000400023825 */ /* 0x008fea00078e0202 */
[----:B--2--5:R2:W5:Y:S02]  /*67b0*/  @P3 LDG.E R38, desc[UR4][R2.64] ;  /* 0x0000000402263981 */ /* 0x024564000c1e1900 */
[----:B--2---:R-:W3:Y:S02]  /*67c0*/  @!P3 LDC R38, c[0x0][0x8a0] ;  /* 0x00022800ff26bb82 */ /* 0x004ee40000000800 */
.L_x_113:
[----:B-----5:R-:W-:Y:S01]  /*67d0*/  FSETP.NEU.AND P4, PT, R41, RZ, PT ;  /* 0x000000ff2900720b */ /* 0x020fe20003f8d000 */
[----:B------:R-:W-:Y:S01]  /*67e0*/  BSSY B1, `(.L_x_114) ;  /* 0x0000041000017945 */ /* 0x000fe20003800000 */
[----:B------:R-:W-:Y:S01]  /*67f0*/  SEL R7, RZ, 0xffffffff, P2 ;  /* 0xffffffffff077807 */ /* 0x000fe20001000000 */
[----:B------:R-:W-:Y:S01]  /*6800*/  IMAD.MOV.U32 R71, RZ, RZ, 0x1 ;  /* 0x00000001ff477424 */ /* 0x000fe200078e00ff */
[----:B------:R-:W-:Y:S01]  /*6810*/  LOP3.LUT P3, RZ, R86, 0xff, RZ, 0xc0, !PT ;  /* 0x000000ff56ff7812 */ /* 0x000fe2000786c0ff */
[C---:B------:R-:W-:Y:S01]  /*6820*/  IMAD R39, R36.reuse, 0x40, R37 ;  /* 0x0000004024277824 */ /* 0x040fe200078e0225 */
[----:B-1----:R-:W-:Y:S02]  /*6830*/  @P1 SEL R0, RZ, 0xffffffff, P4 ;  /* 0xffffffffff001807 */ /* 0x002fe40002000000 */
[----:B------:R-:W-:Y:S02]  /*6840*/  CS2R R78, SRZ ;  /* 0x00000000004e7805 */ /* 0x000fe4000001ff00 */
[----:B------:R-:W-:Y:S02]  /*6850*/  LEA R3, R93, UR44, 0x3 ;  /* 0x0000002c5d037c11 */ /* 0x000fe4000f8e18ff */
[----:B------:R-:W-:Y:S02]  /*6860*/  CS2R R76, SRZ ;  /* 0x00000000004c7805 */ /* 0x000fe4000001ff00 */
[----:B------:R-:W-:Y:S02]  /*6870*/  @P0 SEL R0, R7, R0, !P3 ;  /* 0x0000000007000207 */ /* 0x000fe40005800000 */
[----:B------:R-:W-:Y:S02]  /*6880*/  CS2R R74, SRZ ;  /* 0x00000000004a7805 */ /* 0x000fe4000001ff00 */
[----:B------:R-:W-:Y:S02]  /*6890*/  LEA R90, R36, UR44, 0x3 ;  /* 0x0000002c245a7c11 */ /* 0x000fe4000f8e18ff */
[----:B------:R-:W-:Y:S02]  /*68a0*/  CS2R R72, SRZ ;  /* 0x0000000000487805 */ /* 0x000fe4000001ff00 */
[----:B------:R-:W-:Y:S02]  /*68b0*/  @P1 LOP3.LUT R0, R0, 0x1, RZ, 0xc0, !PT ;  /* 0x0000000100001812 */ /* 0x000fe400078ec0ff */
[----:B------:R-:W-:Y:S02]  /*68c0*/  SHF.L.U32 R5, R95, 0x1f, RZ ;  /* 0x0000001f5f057819 */ /* 0x000fe400000006ff */
[----:B------:R-:W-:Y:S02]  /*68d0*/  ISETP.NE.U32.OR P6, PT, R0, 0x1, !P1 ;  /* 0x000000010000780c */ /* 0x000fe40004fc5470 */
[----:B------:R-:W-:Y:S02]  /*68e0*/  PLOP3.LUT P2, PT, PT, PT, UP1, 0x80, 0x8 ;  /* 0x000000000008781c */ /* 0x000fe40003f4f018 */
[----:B------:R-:W-:Y:S02]  /*68f0*/  SEL R0, RZ, 0xffffffff, P4 ;  /* 0xffffffffff007807 */ /* 0x000fe40002000000 */
[----:B------:R-:W-:Y:S07]  /*6900*/  P2R R98, PR, RZ, 0x40 ;  /* 0x00000040ff627803 */ /* 0x000fee0000000000 */
[----:B------:R-:W-:Y:S02]  /*6910*/  @P6 SHF.L.U32 R2, R92, 0x1f, RZ ;  /* 0x0000001f5c026819 */ /* 0x000fe400000006ff */
[----:B------:R-:W-:Y:S02]  /*6920*/  @P2 SEL R0, R7, R0, !P3 ;  /* 0x0000000007002207 */ /* 0x000fe40005800000 */
[----:B------:R-:W1:Y:S02]  /*6930*/  @P6 SYNCS.PHASECHK.TRANS64.TRYWAIT P1, [R3+URZ+0xd0], R2 ;  /* 0x0000d002030065a7 */ /* 0x000e6400080211ff */
[----:B------:R-:W-:Y:S04]  /*6940*/  LOP3.LUT R0, R0, 0x1, RZ, 0xc0, !PT ;  /* 0x0000000100007812 */ /* 0x000fe800078ec0ff */
[----:B------:R-:W-:Y:S04]  /*6950*/  ISETP.NE.U32.AND P5, PT, R0, 0x1, PT ;  /* 0x000000010000780c */ /* 0x000fe80003fa5070 */
[----:B------:R-:W-:Y:S01]  /*6960*/  P2R R99, PR, RZ, 0x20 ;  /* 0x00000020ff637803 */ /* 0x000fe20000000000 */
[----:B------:R2:W4:Y:S01]  /*6970*/  SYNCS.PHASECHK.TRANS64.TRYWAIT P0, [R90+URZ+0x120], R5 ;  /* 0x000120055a0075a7 */ /* 0x00052200080011ff */
[----:B-1----:R-:W-:Y:S01]  /*6980*/  @P6 SEL R71, RZ, 0x1, !P1 ;  /* 0x00000001ff476807 */ /* 0x002fe20004800000 */
[----:B--2---:R-:W-:Y:S06]  /*6990*/  @!P6 BRA `(.L_x_115) ;  /* 0x000000000094e947 */ /* 0x004fec0003800000 */
[----:B------:R-:W-:Y:S01]  /*69a0*/  @P5 IMAD R4, R93, 0x1000, R84 ;  /* 0x000010005d045824 */ /* 0x000fe200078e0254 */
[----:B------:R-:W-:Y:S01]  /*69b0*/  LOP3.LUT P6, RZ, R85, 0x80, RZ, 0xc0, !PT ;  /* 0x0000008055ff7812 */ /* 0x000fe200078cc0ff */
[----:B------:R-:W-:Y:S01]  /*69c0*/  BSSY B0, `(.L_x_116) ;  /* 0x0000010000007945 */ /* 0x000fe20003800000 */
[----:B------:R-:W-:Y:S01]  /*69d0*/  ISETP.NE.AND P2, PT, R71, RZ, PT ;  /* 0x000000ff4700720c */ /* 0x000fe20003f45270 */
[----:B------:R-:W-:Y:S01]  /*69e0*/  @P5 VIADD R2, R4, UR44 ;  /* 0x0000002c04025c36 */ /* 0x000fe20008000000 */
[----:B------:R-:W-:Y:S02]  /*69f0*/  PLOP3.LUT P1, PT, PT, PT, PT, 0x8, 0x80 ;  /* 0x000000000080781c */ /* 0x000fe40003f2e170 */
[----:B------:R-:W-:Y:S02]  /*6a00*/  CS2R R74, SRZ ;  /* 0x00000000004a7805 */ /* 0x000fe4000001ff00 */
[----:B------:R-:W-:Y:S01]  /*6a10*/  @P5 PLOP3.LUT P1, PT, P6, PT, PT, 0x80, 0x8 ;  /* 0x000000000008581c */ /* 0x000fe2000372f070 */
[C---:B------:R-:W-:Y:S01]  /*6a20*/  @P5 VIADD R0, R2.reuse, 0x200 ;  /* 0x0000020002005836 */ /* 0x040fe20000000000 */
[----:B------:R-:W-:Y:S01]  /*6a30*/  CS2R R72, SRZ ;  /* 0x0000000000487805 */ /* 0x000fe2000001ff00 */
[----:B------:R-:W-:Y:S01]  /*6a40*/  @P5 VIADD R2, R2, 0x210 ;  /* 0x0000021002025836 */ /* 0x000fe20000000000 */
[----:B------:R-:W-:Y:S02]  /*6a50*/  CS2R R78, SRZ ;  /* 0x00000000004e7805 */ /* 0x000fe4000001ff00 */
[----:B------:R-:W-:Y:S07]  /*6a60*/  CS2R R76, SRZ ;  /* 0x00000000004c7805 */ /* 0x000fee000001ff00 */
[----:B------:R-:W-:Y:S01]  /*6a70*/  @P1 VIADD R2, R0, 0xfffffff0 ;  /* 0xfffffff000021836 */ /* 0x000fe20000000000 */
[----:B------:R-:W-:Y:S06]  /*6a80*/  @P2 BRA `(.L_x_117) ;  /* 0x00000000000c2947 */ /* 0x000fec0003800000 */
[----:B------:R-:W-:Y:S04]  /*6a90*/  SHF.L.U32 R0, R92, 0x1f, RZ ;  /* 0x0000001f5c007819 */ /* 0x000fe800000006ff */
[----:B------:R-:W1:Y:S02]  /*6aa0*/  SYNCS.PHASECHK.TRANS64.TRYWAIT P1, [R3+URZ+0xd0], R0 ;  /* 0x0000d000030075a7 */ /* 0x000e6400080211ff */
[----:B-1----:R-:W-:Y:S05]  /*6ab0*/  @!P1 BRA `(.L_x_118) ;  /* 0x0000002800449947 */ /* 0x002fea0003800000 */
.L_x_117:
[----:B------:R-:W-:Y:S05]  /*6ac0*/  BSYNC B0 ;  /* 0x0000000000007941 */ /* 0x000fea0003800000 */
.L_x_116:
[----:B------:R-:W-:Y:S01]  /*6ad0*/  ISETP.NE.AND P1, PT, R99, RZ, PT ;  /* 0x000000ff6300720c */ /* 0x000fe20003f25270 */
[----:B-1----:R-:W-:Y:S02]  /*6ae0*/  VIADD R3, R3, 0xe0 ;  /* 0x000000e003037836 */ /* 0x002fe40000000000 */
[----:B------:R-:W-:Y:S02]  /*6af0*/  IMAD.U32 R0, RZ, RZ, UR46 ;  /* 0x0000002eff007e24 */ /* 0x000fe4000f8e00ff */
[----:B------:R-:W-:Y:S03]  /*6b00*/  VIADD R93, R93, 0x1 ;  /* 0x000000015d5d7836 */ /* 0x000fe60000000000 */
[----:B------:R-:W-:Y:S05]  /*6b10*/  PRMT R0, R0, 0x654, R3 ;  /* 0x0000065400007816 */ /* 0x000fea0000000003 */
[----:B------:R1:W2:Y:S04]  /*6b20*/  @P1 LDS.128 R72, [R4+UR44+0x200] ;  /* 0x0002002c04481984 */ /* 0x0002a80008000c00 */
[----:B------:R1:W1:Y:S01]  /*6b30*/  @P1 LDS.128 R76, [R2] ;  /* 0x00000000024c1984 */ /* 0x0002620000000c00 */
[C---:B------:R-:W-:Y:S01]  /*6b40*/  ISETP.NE.AND P1, PT, R93.reuse, 0x2, PT ;  /* 0x000000025d00780c */ /* 0x040fe20003f25270 */
[----:B------:R-:W-:Y:S01]  /*6b50*/  @!PT LDS RZ, [RZ] ;  /* 0x00000000fffff984 */ /* 0x000fe20000000800 */
[----:B------:R-:W-:Y:S01]  /*6b60*/  @!PT LDS RZ, [RZ] ;  /* 0x00000000fffff984 */ /* 0x000fe20000000800 */
[----:B------:R-:W-:Y:S01]  /*6b70*/  @!PT LDS RZ, [RZ] ;  /* 0x00000000fffff984 */ /* 0x000fe20000000800 */
[----:B------:R-:W-:Y:S01]  /*6b80*/  @!PT LDS RZ, [RZ] ;  /* 0x00000000fffff984 */ /* 0x000fe20000000800 */
[----:B------:R5:W-:Y:S06]  /*6b90*/  MEMBAR.ALL.CTA ;  /* 0x0000000000007992 */ /* 0x000bec0000008000 */
[----:B-----5:R-:W5:Y:S01]  /*6ba0*/  FENCE.VIEW.ASYNC.S ;  /* 0x00000000000073c6 */ /* 0x020f620000000000 */
[----:B------:R-:W-:Y:S02]  /*6bb0*/  SEL R3, RZ, 0x1, P1 ;  /* 0x00000001ff037807 */ /* 0x000fe40000800000 */
[----:B------:R-:W-:Y:S02]  /*6bc0*/  SEL R93, R93, RZ, P1 ;  /* 0x000000ff5d5d7207 */ /* 0x000fe40000800000 */
[----:B------:R-:W-:Y:S01]  /*6bd0*/  LOP3.LUT R92, R92, R3, RZ, 0x3c, !PT ;  /* 0x000000035c5c7212 */ /* 0x000fe200078e3cff */
[----:B-----5:R1:W-:Y:S06]  /*6be0*/  SYNCS.ARRIVE.TRANS64.RED.A1T0 RZ, [R0+URZ], RZ ;  /* 0x000000ff00ff79a7 */ /* 0x0203ec00081004ff */
.L_x_115:
[----:B------:R-:W-:Y:S05]  /*6bf0*/  BSYNC B1 ;  /* 0x0000000000017941 */ /* 0x000fea0003800000 */
.L_x_114:
[----:B-1----:R-:W-:Y:S04]  /*6c00*/  SHF.R.U32.HI R0, RZ, 0x15, R39 ;  /* 0x00000015ff007819 */ /* 0x002fe80000011627 */
[----:B------:R-:W-:Y:S01]  /*6c10*/  LOP3.LUT P1, RZ, R0, 0x3, R87, 0x48, !PT ;  /* 0x0000000300ff7812 */ /* 0x000fe20007824857 */
[----:B------:R-:W-:Y:S01]  /*6c20*/  @!UPT UIADD3 URZ, UPT, UPT, URZ, URZ, URZ ;  /* 0x000000fffffff290 */ /* 0x000fe2000fffe0ff */
[----:B----4-:R-:W-:Y:S11]  /*6c30*/  @P0 BRA `(.L_x_119) ;  /* 0x0000000000080947 */ /* 0x010ff60003800000 */
[----:B------:R-:W1:Y:S02]  /*6c40*/  SYNCS.PHASECHK.TRANS64.TRYWAIT P0, [R90+URZ+0x120], R5 ;  /* 0x000120055a0075a7 */ /* 0x000e6400080011ff */
[----:B-1----:R-:W-:Y:S05]  /*6c50*/  @!P0 BRA `(.L_x_120) ;  /* 0x0000002400f08947 */ /* 0x002fea0003800000 */
.L_x_119:
[----:B------:R-:W-:Y:S05]  /*6c60*/  @!P1 BRA `(.L_x_121) ;  /* 0x0000000000409947 */ /* 0x000fea0003800000 */
[----:B------:R-:W1:Y:S01]  /*6c70*/  LDCU.64 UR8, c[0x4][0x70] ;  /* 0x01000e00ff0877ac */ /* 0x000e620008000a00 */
[----:B------:R-:W-:Y:S01]  /*6c80*/  MOV R3, 0x0 ;  /* 0x0000000000037802 */ /* 0x000fe20000000f00 */
[----:B------:R-:W-:Y:S02]  /*6c90*/  HFMA2 R12, -RZ, RZ, 0, 5.9604644775390625e-08 ;  /* 0x00000001ff0c7431 */ /* 0x000fe400000001ff */
[----:B------:R-:W-:Y:S02]  /*6ca0*/  IMAD.MOV.U32 R8, RZ, RZ, 0x192 ;  /* 0x00000192ff087424 */ /* 0x000fe400078e00ff */
[----:B------:R-:W-:Y:S01]  /*6cb0*/  IMAD.MOV.U32 R13, RZ, RZ, RZ ;  /* 0x000000ffff0d7224 */ /* 0x000fe200078e00ff */
[----:B------:R-:W4:Y:S01]  /*6cc0*/  LDCU.64 UR6, c[0x4][0x78] ;  /* 0x01000f00ff0677ac */ /* 0x000f220008000a00 */
[----:B------:R-:W2:Y:S01]  /*6cd0*/  LDC.64 R2, c[0x4][R3] ;  /* 0x0100000003027b82 */ /* 0x000ea20000000a00 */
[----:B------:R-:W5:Y:S01]  /*6ce0*/  LDCU.64 UR4, c[0x4][0x10] ;  /* 0x01000200ff0477ac */ /* 0x000f620008000a00 */
[----:B-1----:R-:W-:Y:S01]  /*6cf0*/  MOV R5, UR9 ;  /* 0x0000000900057c02 */ /* 0x002fe20008000f00 */
[----:B------:R-:W-:Y:S01]  /*6d00*/  IMAD.U32 R4, RZ, RZ, UR8 ;  /* 0x00000008ff047e24 */ /* 0x000fe2000f8e00ff */
[----:B----4-:R-:W-:Y:S01]  /*6d10*/  MOV R7, UR7 ;  /* 0x0000000700077c02 */ /* 0x010fe20008000f00 */
[----:B------:R-:W-:Y:S01]  /*6d20*/  IMAD.U32 R6, RZ, RZ, UR6 ;  /* 0x00000006ff067e24 */ /* 0x000fe2000f8e00ff */
[----:B-----5:R-:W-:Y:S01]  /*6d30*/  MOV R11, UR5 ;  /* 0x00000005000b7c02 */ /* 0x020fe20008000f00 */
[----:B------:R-:W-:Y:S02]  /*6d40*/  IMAD.U32 R10, RZ, RZ, UR4 ;  /* 0x00000004ff0a7e24 */ /* 0x000fe4000f8e00ff */
[----:B------:R-:W-:Y:S07]  /*6d50*/  LEPC R20, `(.L_x_121) ;  /* 0x000000001014794e */ /* 0x000fee0000000000 */
[----:B--23--:R-:W-:Y:S05]  /*6d60*/  CALL.ABS.NOINC R2 ;  /* 0x0000000002007343 */ /* 0x00cfea0003c00000 */
.L_x_121:
[-C--:B--2---:R-:W-:Y:S01]  /*6d70*/  F2FP.F16.E4M3.UNPACK_B R42, R72.reuse ;  /* 0x00000048ff2a723e */ /* 0x084fe200020006ff */
[----:B------:R-:W-:Y:S05]  /*6d80*/  WARPSYNC.ALL ;  /* 0x0000000000007948 */ /* 0x000fea0003800000 */
[----:B------:R-:W-:Y:S01]  /*6d90*/  R2UR UR4, R39 ;  /* 0x00000000270472ca */ /* 0x000fe200000e0000 */
[--C-:B------:R-:W-:Y:S01]  /*6da0*/  HADD2.F32 R40, -RZ, R42.reuse.H0_H0 ;  /* 0x2000002aff287230 */ /* 0x100fe20000004100 */
[----:B------:R-:W-:Y:S01]  /*6db0*/  F2FP.F16.E4M3.UNPACK_B R43, R72.H1 ;  /* 0x00000048ff2b723e */ /* 0x000fe200030006ff */
[----:B------:R-:W-:Y:S01]  /*6dc0*/  HADD2.F32 R42, -RZ, R42.H1_H1 ;  /* 0x3000002aff2a7230 */ /* 0x000fe20000004100 */
[-C--:B------:R-:W-:Y:S01]  /*6dd0*/  F2FP.F16.E4M3.UNPACK_B R45, R73.reuse ;  /* 0x00000049ff2d723e */ /* 0x080fe200020006ff */
[----:B------:R-:W-:Y:S01]  /*6de0*/  BSSY.RECONVERGENT B0, `(.L_x_122) ;  /* 0x000009f000007945 */ /* 0x000fe20003800200 */
[----:B------:R-:W-:Y:S01]  /*6df0*/  F2FP.F16.E4M3.UNPACK_B R47, R73.H1 ;  /* 0x00000049ff2f723e */ /* 0x000fe200030006ff */
[--C-:B------:R-:W-:Y:S01]  /*6e00*/  HADD2.F32 R44, -RZ, R43.reuse.H0_H0 ;  /* 0x2000002bff2c7230 */ /* 0x100fe20000004100 */
[-C--:B------:R-:W-:Y:S01]  /*6e10*/  F2FP.F16.E4M3.UNPACK_B R49, R74.reuse ;  /* 0x0000004aff31723e */ /* 0x080fe200020006ff */
[----:B------:R-:W-:Y:S01]  /*6e20*/  HADD2.F32 R46, -RZ, R43.H1_H1 ;  /* 0x3000002bff2e7230 */ /* 0x000fe20000004100 */
[----:B------:R-:W-:Y:S01]  /*6e30*/  F2FP.F16.E4M3.UNPACK_B R51, R74.H1 ;  /* 0x0000004aff33723e */ /* 0x000fe200030006ff */
[--C-:B------:R-:W-:Y:S01]  /*6e40*/  HADD2.F32 R43, -RZ, R45.reuse.H0_H0 ;  /* 0x2000002dff2b7230 */ /* 0x100fe20000004100 */
[-C--:B------:R-:W-:Y:S01]  /*6e50*/  F2FP.F16.E4M3.UNPACK_B R53, R75.reuse ;  /* 0x0000004bff35723e */ /* 0x080fe200020006ff */
[----:B-1----:R-:W3:Y:S01]  /*6e60*/  LDTM.x32 R4, tmem[UR4] ;  /* 0x00000004000479ee */ /* 0x002ee200082c0000 */
[----:B------:R-:W-:Y:S01]  /*6e70*/  F2FP.F16.E4M3.UNPACK_B R55, R75.H1 ;  /* 0x0000004bff37723e */ /* 0x000fe200030006ff */
[----:B------:R-:W-:Y:S01]  /*6e80*/  HADD2.F32 R48, -RZ, R45.H1_H1 ;  /* 0x3000002dff307230 */ /* 0x000fe20000004100 */
[-C--:B------:R-:W-:Y:S01]  /*6e90*/  F2FP.F16.E4M3.UNPACK_B R57, R76.reuse ;  /* 0x0000004cff39723e */ /* 0x080fe200020006ff */
[----:B------:R-:W-:Y:S01]  /*6ea0*/  HADD2.F32 R52, -RZ, R49.H1_H1 ;  /* 0x30000031ff347230 */ /* 0x000fe20000004100 */
[----:B------:R-:W-:Y:S01]  /*6eb0*/  IADD3 R109, PT, PT, R84, UR44, RZ ;  /* 0x0000002c546d7c10 */ /* 0x000fe2000fffe0ff */
[----:B------:R-:W-:Y:S01]  /*6ec0*/  HADD2.F32 R56, -RZ, R53.H1_H1 ;  /* 0x30000035ff387230 */ /* 0x000fe20000004100 */
[----:B------:R-:W-:Y:S01]  /*6ed0*/  ISETP.NE.AND P6, PT, R98, RZ, PT ;  /* 0x000000ff6200720c */ /* 0x000fe20003fc5270 */
[----:B------:R-:W-:Y:S01]  /*6ee0*/  HADD2.F32 R60, -RZ, R57.H1_H1 ;  /* 0x30000039ff3c7230 */ /* 0x000fe20000004100 */
[----:B------:R-:W-:Y:S01]  /*6ef0*/  MOV R98, 0x10 ;  /* 0x0000001000627802 */ /* 0x000fe20000000f00 */
[--C-:B------:R-:W-:Y:S01]  /*6f00*/  HADD2.F32 R45, -RZ, R47.reuse.H0_H0 ;  /* 0x2000002fff2d7230 */ /* 0x100fe20000004100 */
[----:B------:R-:W-:Y:S01]  /*6f10*/  LOP3.LUT P5, RZ, R85, 0x80, RZ, 0xc0, !PT ;  /* 0x0000008055ff7812 */ /* 0x000fe200078ac0ff */
[----:B------:R-:W-:Y:S01]  /*6f20*/  HADD2.F32 R50, -RZ, R47.H1_H1 ;  /* 0x3000002fff327230 */ /* 0x000fe20000004100 */
[----:B------:R-:W-:Y:S01]  /*6f30*/  F2FP.F16.E4M3.UNPACK_B R59, R76.H1 ;  /* 0x0000004cff3b723e */ /* 0x000fe200030006ff */
[----:B------:R-:W-:Y:S01]  /*6f40*/  HADD2.F32 R47, -RZ, R49.H0_H0 ;  /* 0x20000031ff2f7230 */ /* 0x000fe20000004100 */
[----:B------:R-:W-:Y:S01]  /*6f50*/  SEL R108, R98, 0xfffffff0, !P5 ;  /* 0xfffffff0626c7807 */ /* 0x000fe20006800000 */
[--C-:B------:R-:W-:Y:S01]  /*6f60*/  HADD2.F32 R49, -RZ, R51.reuse.H0_H0 ;  /* 0x20000033ff317230 */ /* 0x100fe20000004100 */
[-C--:B------:R-:W-:Y:S01]  /*6f70*/  F2FP.F16.E4M3.UNPACK_B R61, R77.reuse ;  /* 0x0000004dff3d723e */ /* 0x080fe200020006ff */
[----:B------:R-:W-:Y:S01]  /*6f80*/  HADD2.F32 R54, -RZ, R51.H1_H1 ;  /* 0x30000033ff367230 */ /* 0x000fe20000004100 */
[----:B------:R-:W-:Y:S01]  /*6f90*/  IADD3 R98, PT, PT, R109, R108, RZ ;  /* 0x0000006c6d627210 */ /* 0x000fe20007ffe0ff */
[----:B------:R-:W-:Y:S01]  /*6fa0*/  HADD2.F32 R51, -RZ, R53.H0_H0 ;  /* 0x20000035ff337230 */ /* 0x000fe20000004100 */
[----:B------:R-:W-:Y:S01]  /*6fb0*/  F2FP.F16.E4M3.UNPACK_B R63, R77.H1 ;  /* 0x0000004dff3f723e */ /* 0x000fe200030006ff */
[----:B------:R-:W-:Y:S01]  /*6fc0*/  HADD2.F32 R64, -RZ, R61.H1_H1 ;  /* 0x3000003dff407230 */ /* 0x000fe20000004100 */
[----:B------:R-:W-:Y:S01]  /*6fd0*/  F2FP.F16.E4M3.UNPACK_B R65, R78 ;  /* 0x0000004eff41723e */ /* 0x000fe200020006ff */
[C---:B---3--:R-:W-:Y:S01]  /*6fe0*/  FMUL R0, R38.reuse, R4 ;  /* 0x0000000426007220 */ /* 0x048fe20000400000 */
[C---:B------:R-:W-:Y:S01]  /*6ff0*/  FMUL R2, R38.reuse, R5 ;  /* 0x0000000526027220 */ /* 0x040fe20000400000 */
[C---:B------:R-:W-:Y:S01]  /*7000*/  FMUL R4, R38.reuse, R8 ;  /* 0x0000000826047220 */ /* 0x040fe20000400000 */
[C---:B------:R-:W-:Y:S01]  /*7010*/  FMUL R5, R38.reuse, R9 ;  /* 0x0000000926057220 */ /* 0x040fe20000400000 */
[C---:B------:R-:W-:Y:S01]  /*7020*/  FFMA R0, R41.reuse, R40, R0 ;  /* 0x0000002829007223 */ /* 0x040fe20000000000 */
[C---:B------:R-:W-:Y:S01]  /*7030*/  FFMA R2, R41.reuse, R42, R2 ;  /* 0x0000002a29027223 */ /* 0x040fe20000000002 */
[C---:B------:R-:W-:Y:S01]  /*7040*/  FMUL R8, R38.reuse, R12 ;  /* 0x0000000c26087220 */ /* 0x040fe20000400000 */
[C---:B------:R-:W-:Y:S01]  /*7050*/  FMUL R9, R38.reuse, R13 ;  /* 0x0000000d26097220 */ /* 0x040fe20000400000 */
[C---:B------:R-:W-:Y:S01]  /*7060*/  FMUL R12, R38.reuse, R16 ;  /* 0x00000010260c7220 */ /* 0x040fe20000400000 */
[C---:B------:R-:W-:Y:S01]  /*7070*/  FMUL R13, R38.reuse, R17 ;  /* 0x00000011260d7220 */ /* 0x040fe20000400000 */
[C---:B------:R-:W-:Y:S01]  /*7080*/  FMUL R16, R38.reuse, R20 ;  /* 0x0000001426107220 */ /* 0x040fe20000400000 */
[C---:B------:R-:W-:Y:S01]  /*7090*/  FMUL R17, R38.reuse, R21 ;  /* 0x0000001526117220 */ /* 0x040fe20000400000 */
[C---:B------:R-:W-:Y:S01]  /*70a0*/  FMUL R20, R38.reuse, R24 ;  /* 0x0000001826147220 */ /* 0x040fe20000400000 */
[C---:B------:R-:W-:Y:S01]  /*70b0*/  FMUL R21, R38.reuse, R25 ;  /* 0x0000001926157220 */ /* 0x040fe20000400000 */
[----:B------:R-:W-:Y:S02]  /*70c0*/  HADD2.F32 R68, -RZ, R65.H1_H1 ;  /* 0x30000041ff447230 */ /* 0x000fe40000004100 */
[C---:B------:R-:W-:Y:S01]  /*70d0*/  FMUL R24, R38.reuse, R28 ;  /* 0x0000001c26187220 */ /* 0x040fe20000400000 */
[C---:B------:R-:W-:Y:S01]  /*70e0*/  FMUL R25, R38.reuse, R29 ;  /* 0x0000001d26197220 */ /* 0x040fe20000400000 */
[C---:B------:R-:W-:Y:S01]  /*70f0*/  FMUL R28, R38.reuse, R32 ;  /* 0x00000020261c7220 */ /* 0x040fe20000400000 */
[C---:B------:R-:W-:Y:S01]  /*7100*/  FMUL R29, R38.reuse, R33 ;  /* 0x00000021261d7220 */ /* 0x040fe20000400000 */
[C---:B------:R-:W-:Y:S01]  /*7110*/  FMUL R3, R38.reuse, R6 ;  /* 0x0000000626037220 */ /* 0x040fe20000400000 */
[C---:B------:R-:W-:Y:S01]  /*7120*/  FMUL R7, R38.reuse, R7 ;  /* 0x0000000726077220 */ /* 0x040fe20000400000 */
[C---:B------:R-:W-:Y:S01]  /*7130*/  FMUL R6, R38.reuse, R10 ;  /* 0x0000000a26067220 */ /* 0x040fe20000400000 */
[----:B------:R-:W-:Y:S01]  /*7140*/  F2FP.F16.E4M3.UNPACK_B R67, R78.H1 ;  /* 0x0000004eff43723e */ /* 0x000fe200030006ff */
[C---:B------:R-:W-:Y:S01]  /*7150*/  FFMA R3, R41.reuse, R44, R3 ;  /* 0x0000002c29037223 */ /* 0x040fe20000000003 */
[C---:B------:R-:W-:Y:S01]  /*7160*/  FFMA R7, R41.reuse, R46, R7 ;  /* 0x0000002e29077223 */ /* 0x040fe20000000007 */
[----:B------:R-:W-:Y:S01]  /*7170*/  F2FP.F16.E4M3.UNPACK_B R40, R79 ;  /* 0x0000004fff28723e */ /* 0x000fe200020006ff */
[C---:B------:R-:W-:Y:S01]  /*7180*/  FFMA R4, R41.reuse, R43, R4 ;  /* 0x0000002b29047223 */ /* 0x040fe20000000004 */
[C---:B------:R-:W-:Y:S01]  /*7190*/  FFMA R5, R41.reuse, R48, R5 ;  /* 0x0000003029057223 */ /* 0x040fe20000000005 */
[----:B------:R-:W-:Y:S01]  /*71a0*/  F2FP.F16.E4M3.UNPACK_B R42, R79.H1 ;  /* 0x0000004fff2a723e */ /* 0x000fe200030006ff */
[----:B------:R-:W-:Y:S01]  /*71b0*/  FFMA R6, R41, R45, R6 ;  /* 0x0000002d29067223 */ /* 0x000fe20000000006 */
[----:B------:R-:W-:Y:S01]  /*71c0*/  F2FP.SATFINITE.E4M3.F32.PACK_AB_MERGE_C R101, R7, R3, RZ ;  /* 0x000000030765723e */ /* 0x000fe200048070ff */
[C---:B------:R-:W-:Y:S01]  /*71d0*/  FMUL R11, R38.reuse, R11 ;  /* 0x0000000b260b7220 */ /* 0x040fe20000400000 */
[C---:B------:R-:W-:Y:S01]  /*71e0*/  FMUL R10, R38.reuse, R14 ;  /* 0x0000000e260a7220 */ /* 0x040fe20000400000 */
[----:B------:R-:W-:Y:S01]  /*71f0*/  FMUL R15, R38, R15 ;  /* 0x0000000f260f7220 */ /* 0x000fe20000400000 */
[----:B------:R-:W-:Y:S01]  /*7200*/  F2FP.SATFINITE.E4M3.F32.PACK_AB_MERGE_C R100, R2, R0, R101 ;  /* 0x000000000264723e */ /* 0x000fe20004807065 */
[C---:B------:R-:W-:Y:S01]  /*7210*/  FFMA R11, R41.reuse, R50, R11 ;  /* 0x00000032290b7223 */ /* 0x040fe2000000000b */
[----:B------:R-:W-:Y:S01]  /*7220*/  FFMA R8, R41, R47, R8 ;  /* 0x0000002f29087223 */ /* 0x000fe20000000008 */
[----:B------:R-:W-:Y:S01]  /*7230*/  ISETP.NE.AND P0, PT, R97, RZ, PT ;  /* 0x000000ff6100720c */ /* 0x000fe20003f05270 */
[----:B------:R-:W-:Y:S01]  /*7240*/  FFMA R9, R41, R52, R9 ;  /* 0x0000003429097223 */ /* 0x000fe20000000009 */
[--C-:B------:R-:W-:Y:S01]  /*7250*/  HADD2.F32 R53, -RZ, R55.reuse.H0_H0 ;  /* 0x20000037ff357230 */ /* 0x100fe20000004100 */
[----:B------:R-:W-:Y:S01]  /*7260*/  F2FP.SATFINITE.E4M3.F32.PACK_AB_MERGE_C R101, R11, R6, RZ ;  /* 0x000000060b65723e */ /* 0x000fe200048070ff */
[C---:B------:R-:W-:Y:S01]  /*7270*/  FFMA R10, R41.reuse, R49, R10 ;  /* 0x00000031290a7223 */ /* 0x040fe2000000000a */
[C---:B------:R-:W-:Y:S01]  /*7280*/  FFMA R15, R41.reuse, R54, R15 ;  /* 0x00000036290f7223 */ /* 0x040fe2000000000f */
[----:B------:R-:W-:Y:S01]  /*7290*/  FFMA R12, R41, R51, R12 ;  /* 0x00000033290c7223 */ /* 0x000fe2000000000c */
[----:B------:R-:W-:Y:S01]  /*72a0*/  F2FP.SATFINITE.E4M3.F32.PACK_AB_MERGE_C R101, R5, R4, R101 ;  /* 0x000000040565723e */ /* 0x000fe20004807065 */
[----:B------:R-:W-:Y:S01]  /*72b0*/  FFMA R13, R41, R56, R13 ;  /* 0x00000038290d7223 */ /* 0x000fe2000000000d */
[----:B------:R-:W-:Y:S01]  /*72c0*/  HADD2.F32 R58, -RZ, R55.H1_H1 ;  /* 0x30000037ff3a7230 */ /* 0x000fe20000004100 */
[----:B------:R-:W-:Y:S01]  /*72d0*/  F2FP.SATFINITE.E4M3.F32.PACK_AB_MERGE_C R102, R15, R10, RZ ;  /* 0x0000000a0f66723e */ /* 0x000fe200048070ff */
[----:B------:R-:W-:Y:S02]  /*72e0*/  HADD2.F32 R55, -RZ, R57.H0_H0 ;  /* 0x20000039ff377230 */ /* 0x000fe40000004100 */
[C---:B------:R-:W-:Y:S01]  /*72f0*/  FMUL R14, R38.reuse, R18 ;  /* 0x00000012260e7220 */ /* 0x040fe20000400000 */
[C---:B------:R-:W-:Y:S01]  /*7300*/  FMUL R19, R38.reuse, R19 ;  /* 0x0000001326137220 */ /* 0x040fe20000400000 */
[--C-:B------:R-:W-:Y:S02]  /*7310*/  HADD2.F32 R57, -RZ, R59.reuse.H0_H0 ;  /* 0x2000003bff397230 */ /* 0x100fe40000004100 */
[C---:B------:R-:W-:Y:S01]  /*7320*/  FMUL R18, R38.reuse, R22 ;  /* 0x0000001626127220 */ /* 0x040fe20000400000 */
[C---:B------:R-:W-:Y:S01]  /*7330*/  FFMA R14, R41.reuse, R53, R14 ;  /* 0x00000035290e7223 */ /* 0x040fe2000000000e */
[----:B------:R-:W-:Y:S02]  /*7340*/  HADD2.F32 R62, -RZ, R59.H1_H1 ;  /* 0x3000003bff3e7230 */ /* 0x000fe40000004100 */
[C---:B------:R-:W-:Y:S01]  /*7350*/  FFMA R19, R41.reuse, R58, R19 ;  /* 0x0000003a29137223 */ /* 0x040fe20000000013 */
[----:B------:R-:W-:Y:S02]  /*7360*/  HADD2.F32 R59, -RZ, R61.H0_H0 ;  /* 0x2000003dff3b7230 */ /* 0x000fe40000004100 */
[C---:B------:R-:W-:Y:S01]  /*7370*/  FMUL R23, R38.reuse, R23 ;  /* 0x0000001726177220 */ /* 0x040fe20000400000 */
[C---:B------:R-:W-:Y:S01]  /*7380*/  FFMA R16, R41.reuse, R55, R16 ;  /* 0x0000003729107223 */ /* 0x040fe20000000010 */
[C---:B------:R-:W-:Y:S01]  /*7390*/  FFMA R17, R41.reuse, R60, R17 ;  /* 0x0000003c29117223 */ /* 0x040fe20000000011 */
[--C-:B------:R-:W-:Y:S02]  /*73a0*/  HADD2.F32 R61, -RZ, R63.reuse.H0_H0 ;  /* 0x2000003fff3d7230 */ /* 0x100fe40000004100 */
[C---:B------:R-:W-:Y:S01]  /*73b0*/  FFMA R18, R41.reuse, R57, R18 ;  /* 0x0000003929127223 */ /* 0x040fe20000000012 */
[----:B------:R-:W-:Y:S02]  /*73c0*/  HADD2.F32 R66, -RZ, R63.H1_H1 ;  /* 0x3000003fff427230 */ /* 0x000fe40000004100 */
[C---:B------:R-:W-:Y:S01]  /*73d0*/  FMUL R22, R38.reuse, R26 ;  /* 0x0000001a26167220 */ /* 0x040fe20000400000 */
[----:B------:R-:W-:Y:S02]  /*73e0*/  HADD2.F32 R63, -RZ, R65.H0_H0 ;  /* 0x20000041ff3f7230 */ /* 0x000fe40000004100 */
[C---:B------:R-:W-:Y:S01]  /*73f0*/  FFMA R23, R41.reuse, R62, R23 ;  /* 0x0000003e29177223 */ /* 0x040fe20000000017 */
[C---:B------:R-:W-:Y:S01]  /*7400*/  FMUL R27, R38.reuse, R27 ;  /* 0x0000001b261b7220 */ /* 0x040fe20000400000 */
[C---:B------:R-:W-:Y:S01]  /*7410*/  FFMA R20, R41.reuse, R59, R20 ;  /* 0x0000003b29147223 */ /* 0x040fe20000000014 */
[C---:B------:R-:W-:Y:S01]  /*7420*/  FFMA R21, R41.reuse, R64, R21 ;  /* 0x0000004029157223 */ /* 0x040fe20000000015 */
[--C-:B------:R-:W-:Y:S02]  /*7430*/  HADD2.F32 R65, -RZ, R67.reuse.H0_H0 ;  /* 0x20000043ff417230 */ /* 0x100fe40000004100 */
[C---:B------:R-:W-:Y:S01]  /*7440*/  FFMA R22, R41.reuse, R61, R22 ;  /* 0x0000003d29167223 */ /* 0x040fe20000000016 */
[----:B------:R-:W-:Y:S02]  /*7450*/  HADD2.F32 R70, -RZ, R67.H1_H1 ;  /* 0x30000043ff467230 */ /* 0x000fe40000004100 */
[C---:B------:R-:W-:Y:S01]  /*7460*/  FMUL R26, R38.reuse, R30 ;  /* 0x0000001e261a7220 */ /* 0x040fe20000400000 */
[--C-:B------:R-:W-:Y:S02]  /*7470*/  HADD2.F32 R67, -RZ, R40.reuse.H0_H0 ;  /* 0x20000028ff437230 */ /* 0x100fe40000004100 */
[C---:B------:R-:W-:Y:S01]  /*7480*/  FFMA R27, R41.reuse, R66, R27 ;  /* 0x00000042291b7223 */ /* 0x040fe2000000001b */
[C---:B------:R-:W-:Y:S01]  /*7490*/  FMUL R31, R38.reuse, R31 ;  /* 0x0000001f261f7220 */ /* 0x040fe20000400000 */
[C---:B------:R-:W-:Y:S01]  /*74a0*/  FFMA R24, R41.reuse, R63, R24 ;  /* 0x0000003f29187223 */ /* 0x040fe20000000018 */
[----:B------:R-:W-:Y:S02]  /*74b0*/  HADD2.F32 R40, -RZ, R40.H1_H1 ;  /* 0x30000028ff287230 */ /* 0x000fe40000004100 */
[C---:B------:R-:W-:Y:S01]  /*74c0*/  FFMA R25, R41.reuse, R68, R25 ;  /* 0x0000004429197223 */ /* 0x040fe20000000019 */
[--C-:B------:R-:W-:Y:S02]  /*74d0*/  HADD2.F32 R69, -RZ, R42.reuse.H0_H0 ;  /* 0x2000002aff457230 */ /* 0x100fe40000004100 */
[C---:B------:R-:W-:Y:S01]  /*74e0*/  FFMA R26, R41.reuse, R65, R26 ;  /* 0x00000041291a7223 */ /* 0x040fe2000000001a */
[----:B------:R-:W-:Y:S02]  /*74f0*/  HADD2.F32 R42, -RZ, R42.H1_H1 ;  /* 0x3000002aff2a7230 */ /* 0x000fe40000004100 */
[C---:B------:R-:W-:Y:S01]  /*7500*/  FMUL R30, R38.reuse, R34 ;  /* 0x00000022261e7220 */ /* 0x040fe20000400000 */
[----:B------:R-:W-:Y:S01]  /*7510*/  FFMA R31, R41, R70, R31 ;  /* 0x00000046291f7223 */ /* 0x000fe2000000001f */
[----:B------:R-:W-:Y:S01]  /*7520*/  FMUL R35, R38, R35 ;  /* 0x0000002326237220 */ /* 0x000fe20000400000 */
[----:B------:R-:W-:Y:S01]  /*7530*/  F2FP.SATFINITE.E4M3.F32.PACK_AB_MERGE_C R103, R19, R14, RZ ;  /* 0x0000000e1367723e */ /* 0x000fe200048070ff */
[C---:B------:R-:W-:Y:S01]  /*7540*/  FFMA R28, R41.reuse, R67, R28 ;  /* 0x00000043291c7223 */ /* 0x040fe2000000001c */
[C---:B------:R-:W-:Y:S01]  /*7550*/  FFMA R29, R41.reuse, R40, R29 ;  /* 0x00000028291d7223 */ /* 0x040fe2000000001d */
[C---:B------:R-:W-:Y:S01]  /*7560*/  FFMA R30, R41.reuse, R69, R30 ;  /* 0x00000045291e7223 */ /* 0x040fe2000000001e */
[----:B------:R-:W-:Y:S01]  /*7570*/  FFMA R35, R41, R42, R35 ;  /* 0x0000002a29237223 */ /* 0x000fe20000000023 */
[----:B------:R-:W-:Y:S02]  /*7580*/  F2FP.SATFINITE.E4M3.F32.PACK_AB_MERGE_C R102, R9, R8, R102 ;  /* 0x000000080966723e */ /* 0x000fe40004807066 */
[----:B------:R-:W-:Y:S02]  /*7590*/  F2FP.SATFINITE.E4M3.F32.PACK_AB_MERGE_C R103, R13, R12, R103 ;  /* 0x0000000c0d67723e */ /* 0x000fe40004807067 */
[----:B------:R-:W-:Y:S02]  /*75a0*/  F2FP.SATFINITE.E4M3.F32.PACK_AB_MERGE_C R104, R23, R18, RZ ;  /* 0x000000121768723e */ /* 0x000fe400048070ff */
[----:B------:R-:W-:Y:S01]  /*75b0*/  F2FP.SATFINITE.E4M3.F32.PACK_AB_MERGE_C R105, R27, R22, RZ ;  /* 0x000000161b69723e */ /* 0x000fe200048070ff */
[----:B------:R1:W-:Y:S01]  /*75c0*/  STS.128 [R84+UR44+0x2200], R100 ;  /* 0x0022006454007988 */ /* 0x0003e20008000c2c */
[----:B------:R-:W-:Y:S02]  /*75d0*/  F2FP.SATFINITE.E4M3.F32.PACK_AB_MERGE_C R110, R31, R26, RZ ;  /* 0x0000001a1f6e723e */ /* 0x000fe400048070ff */
[----:B------:R-:W-:Y:S02]  /*75e0*/  F2FP.SATFINITE.E4M3.F32.PACK_AB_MERGE_C R111, R35, R30, RZ ;  /* 0x0000001e236f723e */ /* 0x000fe400048070ff */
[----:B------:R-:W-:Y:S02]  /*75f0*/  F2FP.SATFINITE.E4M3.F32.PACK_AB_MERGE_C R104, R17, R16, R104 ;  /* 0x000000101168723e */ /* 0x000fe40004807068 */
[----:B------:R-:W-:Y:S02]  /*7600*/  F2FP.SATFINITE.E4M3.F32.PACK_AB_MERGE_C R105, R21, R20, R105 ;  /* 0x000000141569723e */ /* 0x000fe40004807069 */
[----:B------:R-:W-:Y:S02]  /*7610*/  F2FP.SATFINITE.E4M3.F32.PACK_AB_MERGE_C R106, R25, R24, R110 ;  /* 0x00000018196a723e */ /* 0x000fe4000480706e */
[----:B------:R-:W-:Y:S02]  /*7620*/  F2FP.SATFINITE.E4M3.F32.PACK_AB_MERGE_C R107, R29, R28, R111 ;  /* 0x0000001c1d6b723e */ /* 0x000fe4000480706f */
[----:B------:R-:W-:Y:S02]  /*7630*/  LEA R109, R93, UR44, 0x3 ;  /* 0x0000002c5d6d7c11 */ /* 0x000fe4000f8e18ff */
[----:B------:R-:W-:Y:S01]  /*7640*/  @P6 SHF.L.U32 R110, R92, 0x1f, RZ ;  /* 0x0000001f5c6e6819 */ /* 0x000fe200000006ff */
[----:B------:R1:W-:Y:S01]  /*7650*/  STS.128 [R98+0x2200], R104 ;  /* 0x0022006862007388 */ /* 0x0003e20000000c00 */
[----:B------:R-:W-:Y:S01]  /*7660*/  @!PT LDS RZ, [RZ] ;  /* 0x00000000fffff984 */ /* 0x000fe20000000800 */
[----:B------:R-:W-:Y:S01]  /*7670*/  @!PT LDS RZ, [RZ] ;  /* 0x00000000fffff984 */ /* 0x000fe20000000800 */
[----:B------:R-:W-:Y:S01]  /*7680*/  @!PT LDS RZ, [RZ] ;  /* 0x00000000fffff984 */ /* 0x000fe20000000800 */
[----:B------:R-:W-:Y:S01]  /*7690*/  @!PT LDS RZ, [RZ] ;  /* 0x00000000fffff984 */ /* 0x000fe20000000800 */
[----:B------:R2:W-:Y:S07]  /*76a0*/  MEMBAR.ALL.CTA ;  /* 0x0000000000007992 */ /* 0x0005ee0000008000 */
[----:B--2---:R-:W2:Y:S02]  /*76b0*/  FENCE.VIEW.ASYNC.S ;  /* 0x00000000000073c6 */ /* 0x004ea40000000000 */
[----:B--2---:R-:W-:Y:S06]  /*76c0*/  BAR.SYNC.DEFER_BLOCKING 0x1, 0x80 ;  /* 0x0042000000007b1d */ /* 0x004fec0000010000 */
[----:B------:R-:W-:Y:S05]  /*76d0*/  @P0 BRA `(.L_x_123) ;  /* 0x00000000003c0947 */ /* 0x000fea0003800000 */
[----:B------:R-:W2:Y:S01]  /*76e0*/  LDCU.64 UR6, c[0x0][0x348] ;  /* 0x00006900ff0677ac */ /* 0x000ea20008000a00 */
[----:B------:R-:W-:Y:S01]  /*76f0*/  UIADD3 UR4, UPT, UPT, UR44, 0x2200, URZ ;  /* 0x000022002c047890 */ /* 0x000fe2000fffe0ff */
[----:B------:R-:W-:Y:S01]  /*7700*/  UMOV UR51, UR36 ;  /* 0x0000002400337c82 */ /* 0x000fe20008000000 */
[----:B------:R-:W-:Y:S02]  /*7710*/  UIADD3 UR9, UPT, UPT, UR49, 0x40, URZ ;  /* 0x0000004031097890 */ /* 0x000fe4000fffe0ff */
[----:B------:R-:W-:Y:S02]  /*7720*/  UIADD3 UR8, UPT, UPT, UR44, 0x2a00, URZ ;  /* 0x00002a002c087890 */ /* 0x000fe4000fffe0ff */
[----:B------:R-:W-:Y:S01]  /*7730*/  MOV R96, UR4 ;  /* 0x0000000400607c02 */ /* 0x000fe20008000f00 */
[----:B------:R-:W-:Y:S01]  /*7740*/  UMOV UR10, UR50 ;  /* 0x00000032000a7c82 */ /* 0x000fe20008000000 */
[----:B------:R-:W-:Y:S02]  /*7750*/  UMOV UR11, UR36 ;  /* 0x00000024000b7c82 */ /* 0x000fe40008000000 */
[----:B------:R-:W-:Y:S01]  /*7760*/  R2UR UR48, R96 ;  /* 0x00000000603072ca */ /* 0x000fe200000e0000 */
[----:B--2---:R-:W-:Y:S04]  /*7770*/  UIADD3 UR4, UP0, UPT, UR6, 0x680, URZ ;  /* 0x0000068006047890 */ /* 0x004fe8000ff1e0ff */
[----:B------:R-:W-:Y:S09]  /*7780*/  UIADD3.X UR5, UPT, UPT, URZ, UR7, URZ, UP0, !UPT ;  /* 0x00000007ff057290 */ /* 0x000ff200087fe4ff */
[----:B------:R2:W-:Y:S01]  /*7790*/  UTMASTG.3D [UR48], [UR4] ;  /* 0x00000030040073b5 */ /* 0x0005e20008010000 */
[----:B------:R2:W-:Y:S01]  /*77a0*/  UTMASTG.3D [UR8], [UR4] ;  /* 0x00000008040073b5 */ /* 0x0005e20008010000 */
[----:B------:R0:W-:Y:S01]  /*77b0*/  UTMACMDFLUSH ;  /* 0x00000000000079b7 */ /* 0x0001e20000000000 */
[----:B--2---:R-:W-:Y:S04]  /*77c0*/  DEPBAR.LE SB0, 0x1 ;  /* 0x000080400000791a */ /* 0x004fe80000000000 */
.L_x_123:
[----:B------:R-:W-:Y:S05]  /*77d0*/  BSYNC.RECONVERGENT B0 ;  /* 0x0000000000007941 */ /* 0x000fea0003800200 */
.L_x_122:
[----:B------:R-:W-:Y:S06]  /*77e0*/  BAR.SYNC.DEFER_BLOCKING 0x1, 0x80 ;  /* 0x0042000000007b1d */ /* 0x000fec0000010000 */
[----:B------:R-:W2:Y:S01]  /*77f0*/  @P6 SYNCS.PHASECHK.TRANS64.TRYWAIT P0, [R109+URZ+0xd0], R110 ;  /* 0x0000d06e6d0065a7 */ /* 0x000ea200080011ff */
[----:B------:R-:W-:Y:S01]  /*7800*/  BSSY B1, `(.L_x_124) ;  /* 0x0000020000017945 */ /* 0x000fe20003800000 */
[----:B--2---:R-:W-:Y:S03]  /*7810*/  @P6 SEL R71, RZ, 0x1, !P0 ;  /* 0x00000001ff476807 */ /* 0x004fe60004000000 */
[----:B------:R-:W-:Y:S05]  /*7820*/  @!P6 BRA `(.L_x_125) ;  /* 0x000000000074e947 */ /* 0x000fea0003800000 */
[----:B------:R-:W-:Y:S01]  /*7830*/  ISETP.NE.AND P1, PT, R99, RZ, PT ;  /* 0x000000ff6300720c */ /* 0x000fe20003f25270 */
[----:B------:R-:W-:Y:S01]  /*7840*/  BSSY B0, `(.L_x_126) ;  /* 0x0000009000007945 */ /* 0x000fe20003800000 */
[----:B------:R-:W-:Y:S11]  /*7850*/  ISETP.NE.AND P0, PT, R71, RZ, PT ;  /* 0x000000ff4700720c */ /* 0x000ff60003f05270 */
[----:B------:R-:W-:Y:S05]  /*7860*/  @P1 IMAD R0, R93, 0x1000, R84 ;  /* 0x000010005d001824 */ /* 0x000fea00078e0254 */
[----:B------:R-:W-:Y:S05]  /*7870*/  @P1 IADD3 R3, PT, PT, R0, UR44, RZ ;  /* 0x0000002c00031c10 */ /* 0x000fea000fffe0ff */
[----:B------:R-:W-:Y:S01]  /*7880*/  @P1 IMAD.IADD R3, R3, 0x1, R108 ;  /* 0x0000000103031824 */ /* 0x000fe200078e026c */
[----:B------:R-:W-:Y:S06]  /*7890*/  @P0 BRA `(.L_x_127) ;  /* 0x00000000000c0947 */ /* 0x000fec0003800000 */
[----:B------:R-:W-:Y:S04]  /*78a0*/  SHF.L.U32 R2, R92, 0x1f, RZ ;  /* 0x0000001f5c027819 */ /* 0x000fe800000006ff */
[----:B------:R-:W2:Y:S02]  /*78b0*/  SYNCS.PHASECHK.TRANS64.TRYWAIT P0, [R109+URZ+0xd0], R2 ;  /* 0x0000d0026d0075a7 */ /* 0x000ea400080011ff */
[----:B--2---:R-:W-:Y:S05]  /*78c0*/  @!P0 BRA `(.L_x_128) ;  /* 0x0000001800e88947 */ /* 0x004fea0003800000 */
.L_x_127:
[----:B------:R-:W-:Y:S05]  /*78d0*/  BSYNC B0 ;  /* 0x0000000000007941 */ /* 0x000fea0003800000 */
.L_x_126:
[----:B------:R-:W-:Y:S01]  /*78e0*/  ISETP.NE.AND P0, PT, R99, RZ, PT ;  /* 0x000000ff6300720c */ /* 0x000fe20003f05270 */
[----:B--2---:R-:W-:Y:S02]  /*78f0*/  VIADD R109, R109, 0xe0 ;  /* 0x000000e06d6d7836 */ /* 0x004fe40000000000 */
[----:B------:R-:W-:Y:S02]  /*7900*/  IMAD.U32 R2, RZ, RZ, UR46 ;  /* 0x0000002eff027e24 */ /* 0x000fe4000f8e00ff */
[----:B------:R-:W-:Y:S03]  /*7910*/  VIADD R93, R93, 0x1 ;  /* 0x000000015d5d7836 */ /* 0x000fe60000000000 */
[----:B------:R-:W-:Y:S05]  /*7920*/  PRMT R2, R2, 0x654, R109 ;  /* 0x0000065402027816 */ /* 0x000fea000000006d */
[----:B------:R2:W3:Y:S04]  /*7930*/  @P0 LDS.128 R72, [R0+UR44+0x200] ;  /* 0x0002002c00480984 */ /* 0x0004e80008000c00 */
[----:B------:R2:W4:Y:S01]  /*7940*/  @P0 LDS.128 R76, [R3+0x200] ;  /* 0x00020000034c0984 */ /* 0x0005220000000c00 */
        /* <DEDUP_REMOVED lines=11> */
.L_x_125:
[----:B------:R-:W-:Y:S05]  /*7a00*/  BSYNC B1 ;  /* 0x0000000000017941 */ /* 0x000fea0003800000 */
.L_x_124:
[----:B--2---:R-:W-:Y:S05]  /*7a10*/  VIADD R0, R39, 0x20 ;  /* 0x0000002027007836 */ /* 0x004fea0000000000 */
[----:B------:R-:W-:Y:S04]  /*7a20*/  SHF.R.U32.HI R0, RZ, 0x15, R0 ;  /* 0x00000015ff007819 */ /* 0x000fe80000011600 */
[----:B------:R-:W-:Y:S11]  /*7a30*/  LOP3.LUT P0, RZ, R0, 0x3, R87, 0x48, !PT ;  /* 0x0000000300ff7812 */ /* 0x000ff60007804857 */
[----:B------:R-:W-:Y:S02]  /*7a40*/  @!UPT UIADD3 URZ, UPT, UPT, URZ, URZ, URZ ;  /* 0x000000fffffff290 */ /* 0x000fe4000fffe0ff */
[----:B------:R-:W-:Y:S05]  /*7a50*/  @!P0 BRA `(.L_x_129) ;  /* 0x0000000000408947 */ /* 0x000fea0003800000 */
[----:B------:R-:W2:Y:S01]  /*7a60*/  LDCU.64 UR8, c[0x4][0x70] ;  /* 0x01000e00ff0877ac */ /* 0x000ea20008000a00 */
[----:B------:R-:W-:Y:S01]  /*7a70*/  MOV R3, 0x0 ;  /* 0x0000000000037802 */ /* 0x000fe20000000f00 */
[----:B------:R-:W-:Y:S02]  /*7a80*/  HFMA2 R12, -RZ, RZ, 0, 5.9604644775390625e-08 ;  /* 0x00000001ff0c7431 */ /* 0x000fe400000001ff */
[----:B------:R-:W-:Y:S02]  /*7a90*/  IMAD.MOV.U32 R8, RZ, RZ, 0x192 ;  /* 0x00000192ff087424 */ /* 0x000fe400078e00ff */
[----:B------:R-:W-:Y:S01]  /*7aa0*/  IMAD.MOV.U32 R13, RZ, RZ, RZ ;  /* 0x000000ffff0d7224 */ /* 0x000fe200078e00ff */
[----:B------:R-:W5:Y:S01]  /*7ab0*/  LDCU.64 UR6, c[0x4][0x78] ;  /* 0x01000f00ff0677ac */ /* 0x000f620008000a00 */
[----:B------:R-:W1:Y:S01]  /*7ac0*/  LDC.64 R2, c[0x4][R3] ;  /* 0x0100000003027b82 */ /* 0x000e620000000a00 */
[----:B------:R-:W3:Y:S01]  /*7ad0*/  LDCU.64 UR4, c[0x4][0x10] ;  /* 0x01000200ff0477ac */ /* 0x000ee20008000a00 */
[----:B--2---:R-:W-:Y:S01]  /*7ae0*/  MOV R5, UR9 ;  /* 0x0000000900057c02 */ /* 0x004fe20008000f00 */
[----:B------:R-:W-:Y:S01]  /*7af0*/  IMAD.U32 R4, RZ, RZ, UR8 ;  /* 0x00000008ff047e24 */ /* 0x000fe2000f8e00ff */
[----:B-----5:R-:W-:Y:S01]  /*7b00*/  MOV R7, UR7 ;  /* 0x0000000700077c02 */ /* 0x020fe20008000f00 */
[----:B------:R-:W-:Y:S01]  /*7b10*/  IMAD.U32 R6, RZ, RZ, UR6 ;  /* 0x00000006ff067e24 */ /* 0x000fe2000f8e00ff */
[----:B---3--:R-:W-:Y:S01]  /*7b20*/  MOV R11, UR5 ;  /* 0x00000005000b7c02 */ /* 0x008fe20008000f00 */
[----:B------:R-:W-:Y:S02]  /*7b30*/  IMAD.U32 R10, RZ, RZ, UR4 ;  /* 0x00000004ff0a7e24 */ /* 0x000fe4000f8e00ff */
[----:B------:R-:W-:Y:S07]  /*7b40*/  LEPC R20, `(.L_x_129) ;  /* 0x000000001014794e */ /* 0x000fee0000000000 */
[----:B-1--4-:R-:W-:Y:S05]  /*7b50*/  CALL.ABS.NOINC R2 ;  /* 0x0000000002007343 */ /* 0x012fea0003c00000 */
.L_x_129:
[----:B------:R-:W-:Y:S01]  /*7b60*/  ISETP.NE.AND P0, PT, R97, RZ, PT ;  /* 0x000000ff6100720c */ /* 0x000fe20003f05270 */
[----:B------:R-:W-:Y:S05]  /*7b70*/  WARPSYNC.ALL ;  /* 0x0000000000007948 */ /* 0x000fea0003800000 */
[----:B------:R-:W-:Y:S01]  /*7b80*/  R2UR UR4, R39 ;  /* 0x00000000270472ca */ /* 0x000fe200000e0000 */
[----:B------:R-:W-:Y:S01]  /*7b90*/  BSSY.RECONVERGENT B0, `(.L_x_130) ;  /* 0x00000a0000007945 */ /* 0x000fe20003800200 */
[-C--:B---3--:R-:W-:Y:S02]  /*7ba0*/  F2FP.F16.E4M3.UNPACK_B R42, R72.reuse ;  /* 0x00000048ff2a723e */ /* 0x088fe400020006ff */
[----:B------:R-:W-:Y:S02]  /*7bb0*/  F2FP.F16.E4M3.UNPACK_B R72, R72.H1 ;  /* 0x00000048ff48723e */ /* 0x000fe400030006ff */
[-C--:B------:R-:W-:Y:S01]  /*7bc0*/  F2FP.F16.E4M3.UNPACK_B R46, R73.reuse ;  /* 0x00000049ff2e723e */ /* 0x080fe200020006ff */
[--C-:B------:R-:W-:Y:S01]  /*7bd0*/  HADD2.F32 R40, -RZ, R42.reuse.H0_H0 ;  /* 0x2000002aff287230 */ /* 0x100fe20000004100 */
[----:B------:R-:W-:Y:S01]  /*7be0*/  F2FP.F16.E4M3.UNPACK_B R73, R73.H1 ;  /* 0x00000049ff49723e */ /* 0x000fe200030006ff */
[----:B------:R-:W-:Y:S01]  /*7bf0*/  HADD2.F32 R42, -RZ, R42.H1_H1 ;  /* 0x3000002aff2a7230 */ /* 0x000fe20000004100 */
[-C--:B------:R-:W-:Y:S01]  /*7c00*/  F2FP.F16.E4M3.UNPACK_B R50, R74.reuse ;  /* 0x0000004aff32723e */ /* 0x080fe200020006ff */
[----:B------:R-:W-:Y:S01]  /*7c10*/  HADD2.F32 R43, -RZ, R72.H0_H0 ;  /* 0x20000048ff2b7230 */ /* 0x000fe20000004100 */
[----:B------:R-:W-:Y:S01]  /*7c20*/  F2FP.F16.E4M3.UNPACK_B R74, R74.H1 ;  /* 0x0000004aff4a723e */ /* 0x000fe200030006ff */
[----:B------:R-:W2:Y:S01]  /*7c30*/  LDTM.x32 R4, tmem[UR4+0x20] ;  /* 0x00002004000479ee */ /* 0x000ea200082c0000 */
[----:B------:R-:W-:Y:S01]  /*7c40*/  NOP ;  /* 0x0000000000007918 */ /* 0x000fe20000000000 */
[----:B------:R-:W-:Y:S01]  /*7c50*/  IADD3 R90, PT, PT, R90, 0x140, RZ ;  /* 0x000001405a5a7810 */ /* 0x000fe20007ffe0ff */
[--C-:B------:R-:W-:Y:S01]  /*7c60*/  HADD2.F32 R45, -RZ, R46.reuse.H0_H0 ;  /* 0x2000002eff2d7230 */ /* 0x100fe20000004100 */
[----:B------:R-:W-:Y:S01]  /*7c70*/  F2FP.F16.E4M3.UNPACK_B R54, R75 ;  /* 0x0000004bff36723e */ /* 0x000fe200020006ff */
[----:B------:R-:W-:Y:S01]  /*7c80*/  HADD2.F32 R46, -RZ, R46.H1_H1 ;  /* 0x3000002eff2e7230 */ /* 0x000fe20000004100 */
[----:B------:R-:W-:Y:S01]  /*7c90*/  LOP3.LUT R90, R90, 0xfefffff8, RZ, 0xc0, !PT ;  /* 0xfefffff85a5a7812 */ /* 0x000fe200078ec0ff */
[--C-:B------:R-:W-:Y:S01]  /*7ca0*/  HADD2.F32 R49, -RZ, R50.reuse.H0_H0 ;  /* 0x20000032ff317230 */ /* 0x100fe20000004100 */
[----:B----4-:R-:W-:Y:S01]  /*7cb0*/  F2FP.F16.E4M3.UNPACK_B R58, R76 ;  /* 0x0000004cff3a723e */ /* 0x010fe200020006ff */
[----:B------:R-:W-:Y:S01]  /*7cc0*/  HADD2.F32 R50, -RZ, R50.H1_H1 ;  /* 0x30000032ff327230 */ /* 0x000fe20000004100 */
[----:B--2---:R2:W-:Y:S01]  /*7cd0*/  SYNCS.ARRIVE.TRANS64.RED.A1T0 RZ, [R90+URZ], RZ ;  /* 0x000000ff5aff79a7 */ /* 0x0045e200081004ff */
[--C-:B------:R-:W-:Y:S01]  /*7ce0*/  HADD2.F32 R53, -RZ, R54.reuse.H0_H0 ;  /* 0x20000036ff357230 */ /* 0x100fe20000004100 */
[----:B------:R-:W-:Y:S01]  /*7cf0*/  F2FP.F16.E4M3.UNPACK_B R62, R77 ;  /* 0x0000004dff3e723e */ /* 0x000fe200020006ff */
[----:B------:R-:W-:Y:S01]  /*7d00*/  HADD2.F32 R54, -RZ, R54.H1_H1 ;  /* 0x30000036ff367230 */ /* 0x000fe20000004100 */
[----:B------:R-:W-:Y:S01]  /*7d10*/  F2FP.F16.E4M3.UNPACK_B R66, R78 ;  /* 0x0000004eff42723e */ /* 0x000fe200020006ff */
[--C-:B------:R-:W-:Y:S01]  /*7d20*/  HADD2.F32 R57, -RZ, R58.reuse.H0_H0 ;  /* 0x2000003aff397230 */ /* 0x100fe20000004100 */
[----:B------:R-:W-:Y:S01]  /*7d30*/  F2FP.F16.E4M3.UNPACK_B R70, R79 ;  /* 0x0000004fff46723e */ /* 0x000fe200020006ff */
[----:B------:R-:W-:Y:S01]  /*7d40*/  HADD2.F32 R58, -RZ, R58.H1_H1 ;  /* 0x3000003aff3a7230 */ /* 0x000fe20000004100 */
[----:B------:R-:W-:Y:S01]  /*7d50*/  F2FP.F16.E4M3.UNPACK_B R75, R75.H1 ;  /* 0x0000004bff4b723e */ /* 0x000fe200030006ff */
[--C-:B------:R-:W-:Y:S01]  /*7d60*/  HADD2.F32 R61, -RZ, R62.reuse.H0_H0 ;  /* 0x2000003eff3d7230 */ /* 0x100fe20000004100 */
[----:B------:R-:W-:Y:S01]  /*7d70*/  F2FP.F16.E4M3.UNPACK_B R76, R76.H1 ;  /* 0x0000004cff4c723e */ /* 0x000fe200030006ff */
[----:B------:R-:W-:Y:S01]  /*7d80*/  HADD2.F32 R63, -RZ, R62.H1_H1 ;  /* 0x3000003eff3f7230 */ /* 0x000fe20000004100 */
[----:B------:R-:W-:Y:S01]  /*7d90*/  F2FP.F16.E4M3.UNPACK_B R77, R77.H1 ;  /* 0x0000004dff4d723e */ /* 0x000fe200030006ff */
[--C-:B------:R-:W-:Y:S02]  /*7da0*/  HADD2.F32 R65, -RZ, R66.reuse.H0_H0 ;  /* 0x20000042ff417230 */ /* 0x100fe40000004100 */
[C---:B------:R-:W-:Y:S01]  /*7db0*/  FMUL R4, R38.reuse, R4 ;  /* 0x0000000426047220 */ /* 0x040fe20000400000 */
        /* <DEDUP_REMOVED lines=16> */
[--C-:B------:R-:W-:Y:S02]  /*7ec0*/  HADD2.F32 R69, -RZ, R70.reuse.H0_H0 ;  /* 0x20000046ff457230 */ /* 0x100fe40000004100 */
[C---:B------:R-:W-:Y:S01]  /*7ed0*/  FMUL R28, R38.reuse, R32 ;  /* 0x00000020261c7220 */ /* 0x040fe20000400000 */
[----:B------:R-:W-:Y:S02]  /*7ee0*/  HADD2.F32 R70, -RZ, R70.H1_H1 ;  /* 0x30000046ff467230 */ /* 0x000fe40000004100 */
[C---:B------:R-:W-:Y:S01]  /*7ef0*/  FMUL R29, R38.reuse, R33 ;  /* 0x00000021261d7220 */ /* 0x040fe20000400000 */
[----:B------:R-:W-:Y:S02]  /*7f00*/  HADD2.F32 R44, -RZ, R72.H1_H1 ;  /* 0x30000048ff2c7230 */ /* 0x000fe40000004100 */
[C---:B------:R-:W-:Y:S01]  /*7f10*/  FMUL R6, R38.reuse, R6 ;  /* 0x0000000626067220 */ /* 0x040fe20000400000 */
[C---:B------:R-:W-:Y:S01]  /*7f20*/  FMUL R7, R38.reuse, R7 ;  /* 0x0000000726077220 */ /* 0x040fe20000400000 */
[--C-:B------:R-:W-:Y:S02]  /*7f30*/  HADD2.F32 R47, -RZ, R73.reuse.H0_H0 ;  /* 0x20000049ff2f7230 */ /* 0x100fe40000004100 */
[C---:B------:R-:W-:Y:S01]  /*7f40*/  FMUL R10, R38.reuse, R10 ;  /* 0x0000000a260a7220 */ /* 0x040fe20000400000 */
[C---:B------:R-:W-:Y:S01]  /*7f50*/  FFMA R6, R41.reuse, R43, R6 ;  /* 0x0000002b29067223 */ /* 0x040fe20000000006 */
[----:B------:R-:W-:Y:S02]  /*7f60*/  HADD2.F32 R48, -RZ, R73.H1_H1 ;  /* 0x30000049ff307230 */ /* 0x000fe40000004100 */
[C---:B------:R-:W-:Y:S01]  /*7f70*/  FFMA R7, R41.reuse, R44, R7 ;  /* 0x0000002c29077223 */ /* 0x040fe20000000007 */
[C---:B------:R-:W-:Y:S01]  /*7f80*/  FFMA R8, R41.reuse, R45, R8 ;  /* 0x0000002d29087223 */ /* 0x040fe20000000008 */
[C---:B------:R-:W-:Y:S01]  /*7f90*/  FFMA R9, R41.reuse, R46, R9 ;  /* 0x0000002e29097223 */ /* 0x040fe20000000009 */
[----:B------:R-:W-:Y:S01]  /*7fa0*/  FFMA R10, R41, R47, R10 ;  /* 0x0000002f290a7223 */ /* 0x000fe2000000000a */
[C---:B------:R-:W-:Y:S01]  /*7fb0*/  FMUL R11, R38.reuse, R11 ;  /* 0x0000000b260b7220 */ /* 0x040fe20000400000 */
[----:B------:R-:W-:Y:S01]  /*7fc0*/  F2FP.F16.E4M3.UNPACK_B R78, R78.H1 ;  /* 0x0000004eff4e723e */ /* 0x000fe200030006ff */
[--C-:B------:R-:W-:Y:S01]  /*7fd0*/  HADD2.F32 R51, -RZ, R74.reuse.H0_H0 ;  /* 0x2000004aff337230 */ /* 0x100fe20000004100 */
[----:B-1----:R-:W-:Y:S01]  /*7fe0*/  F2FP.SATFINITE.E4M3.F32.PACK_AB_MERGE_C R100, R7, R6, RZ ;  /* 0x000000060764723e */ /* 0x002fe200048070ff */
[C---:B------:R-:W-:Y:S01]  /*7ff0*/  FFMA R11, R41.reuse, R48, R11 ;  /* 0x00000030290b7223 */ /* 0x040fe2000000000b */
[C---:B------:R-:W-:Y:S01]  /*8000*/  FFMA R12, R41.reuse, R49, R12 ;  /* 0x00000031290c7223 */ /* 0x040fe2000000000c */
[----:B------:R-:W-:Y:S01]  /*8010*/  FFMA R13, R41, R50, R13 ;  /* 0x00000032290d7223 */ /* 0x000fe2000000000d */
[----:B------:R-:W-:Y:S01]  /*8020*/  F2FP.SATFINITE.E4M3.F32.PACK_AB_MERGE_C R100, R5, R4, R100 ;  /* 0x000000040564723e */ /* 0x000fe20004807064 */
[----:B------:R-:W-:Y:S01]  /*8030*/  HADD2.F32 R52, -RZ, R74.H1_H1 ;  /* 0x3000004aff347230 */ /* 0x000fe20000004100 */
[----:B------:R-:W-:Y:S01]  /*8040*/  F2FP.SATFINITE.E4M3.F32.PACK_AB_MERGE_C R101, R11, R10, RZ ;  /* 0x0000000a0b65723e */ /* 0x000fe200048070ff */
[C---:B------:R-:W-:Y:S01]  /*8050*/  FMUL R14, R38.reuse, R14 ;  /* 0x0000000e260e7220 */ /* 0x040fe20000400000 */
[C---:B------:R-:W-:Y:S01]  /*8060*/  FMUL R15, R38.reuse, R15 ;  /* 0x0000000f260f7220 */ /* 0x040fe20000400000 */
[--C-:B------:R-:W-:Y:S01]  /*8070*/  HADD2.F32 R55, -RZ, R75.reuse.H0_H0 ;  /* 0x2000004bff377230 */ /* 0x100fe20000004100 */
[----:B------:R-:W-:Y:S01]  /*8080*/  F2FP.SATFINITE.E4M3.F32.PACK_AB_MERGE_C R101, R9, R8, R101 ;  /* 0x000000080965723e */ /* 0x000fe20004807065 */
[C---:B------:R-:W-:Y:S01]  /*8090*/  FFMA R14, R41.reuse, R51, R14 ;  /* 0x00000033290e7223 */ /* 0x040fe2000000000e */
[C---:B------:R-:W-:Y:S01]  /*80a0*/  FFMA R15, R41.reuse, R52, R15 ;  /* 0x00000034290f7223 */ /* 0x040fe2000000000f */
[C---:B------:R-:W-:Y:S01]  /*80b0*/  FFMA R16, R41.reuse, R53, R16 ;  /* 0x0000003529107223 */ /* 0x040fe20000000010 */
[C---:B------:R-:W-:Y:S01]  /*80c0*/  FFMA R17, R41.reuse, R54, R17 ;  /* 0x0000003629117223 */ /* 0x040fe20000000011 */
        /* <DEDUP_REMOVED lines=15> */
[C---:B------:R-:W-:Y:S01]  /*81c0*/  FFMA R23, R41.reuse, R60, R23 ;  /* 0x0000003c29177223 */ /* 0x040fe20000000017 */
[C---:B------:R-:W-:Y:S01]  /*81d0*/  FMUL R27, R38.reuse, R27 ;  /* 0x0000001b261b7220 */ /* 0x040fe20000400000 */
[C---:B------:R-:W-:Y:S01]  /*81e0*/  FFMA R0, R41.reuse, R61, R0 ;  /* 0x0000003d29007223 */ /* 0x040fe20000000000 */
[----:B------:R-:W-:Y:S01]  /*81f0*/  F2FP.F16.E4M3.UNPACK_B R79, R79.H1 ;  /* 0x0000004fff4f723e */ /* 0x000fe200030006ff */
        /* <DEDUP_REMOVED lines=16> */
[----:B------:R-:W-:Y:S01]  /*8300*/  FFMA R28, R41, R69, R28 ;  /* 0x00000045291c7223 */ /* 0x000fe2000000001c */
[----:B------:R-:W-:Y:S01]  /*8310*/  F2FP.SATFINITE.E4M3.F32.PACK_AB_MERGE_C R103, R19, R18, RZ ;  /* 0x000000121367723e */ /* 0x000fe200048070ff */
        /* <DEDUP_REMOVED lines=14> */
[----:B--2---:R-:W-:Y:S03]  /*8400*/  IADD3 R90, PT, PT, R36, 0x1, RZ ;  /* 0x00000001245a7810 */ /* 0x004fe60007ffe0ff */
        /* <DEDUP_REMOVED lines=10> */
[----:B------:R-:W-:Y:S02]  /*84b0*/  UIADD3 UR13, UPT, UPT, UR49, 0x20, URZ ;  /* 0x00000020310d7890 */ /* 0x000fe4000fffe0ff */
[----:B------:R-:W-:Y:S01]  /*84c0*/  UIADD3 UR12, UPT, UPT, UR44, 0x3200, URZ ;  /* 0x000032002c0c7890 */ /* 0x000fe2000fffe0ff */
[----:B------:R-:W-:Y:S01]  /*84d0*/  UMOV UR14, UR50 ;  /* 0x00000032000e7c82 */ /* 0x000fe20008000000 */
[----:B------:R-:W-:Y:S01]  /*84e0*/  UMOV UR15, UR36 ;  /* 0x00000024000f7c82 */ /* 0x000fe20008000000 */
[----:B------:R-:W-:Y:S02]  /*84f0*/  UIADD3 UR9, UPT, UPT, UR49, 0x60, URZ ;  /* 0x0000006031097890 */ /* 0x000fe4000fffe0ff */
[----:B------:R-:W-:Y:S01]  /*8500*/  UIADD3 UR8, UPT, UPT, UR44, 0x3a00, URZ ;  /* 0x00003a002c087890 */ /* 0x000fe2000fffe0ff */
[----:B------:R-:W-:Y:S01]  /*8510*/  UMOV UR10, UR50 ;  /* 0x00000032000a7c82 */ /* 0x000fe20008000000 */
[----:B------:R-:W-:Y:S01]  /*8520*/  UMOV UR11, UR36 ;  /* 0x00000024000b7c82 */ /* 0x000fe20008000000 */
[----:B--2---:R-:W-:Y:S04]  /*8530*/  UIADD3 UR4, UP0, UPT, UR6, 0x680, URZ ;  /* 0x0000068006047890 */ /* 0x004fe8000ff1e0ff */
[----:B------:R-:W-:Y:S09]  /*8540*/  UIADD3.X UR5, UPT, UPT, URZ, UR7, URZ, UP0, !UPT ;  /* 0x00000007ff057290 */ /* 0x000ff200087fe4ff */
[----:B------:R2:W-:Y:S01]  /*8550*/  UTMASTG.3D [UR12], [UR4] ;  /* 0x0000000c040073b5 */ /* 0x0005e20008010000 */
[----:B------:R2:W-:Y:S01]  /*8560*/  UTMASTG.3D [UR8], [UR4] ;  /* 0x00000008040073b5 */ /* 0x0005e20008010000 */
[----:B------:R0:W-:Y:S01]  /*8570*/  UTMACMDFLUSH ;  /* 0x00000000000079b7 */ /* 0x0001e20000000000 */
[----:B--2---:R-:W-:Y:S04]  /*8580*/  DEPBAR.LE SB0, 0x1 ;  /* 0x000080400000791a */ /* 0x004fe80000000000 */
.L_x_131:
[----:B------:R-:W-:Y:S05]  /*8590*/  BSYNC.RECONVERGENT B0 ;  /* 0x0000000000007941 */ /* 0x000fea0003800200 */
.L_x_130:
[----:B------:R-:W-:Y:S01]  /*85a0*/  R2UR UR4, R88 ;  /* 0x00000000580472ca */ /* 0x000fe200000e0000 */
[----:B------:R-:W-:Y:S01]  /*85b0*/  BAR.SYNC.DEFER_BLOCKING 0x1, 0x80 ;  /* 0x0042000000007b1d */ /* 0x000fe20000010000 */
[----:B------:R-:W-:Y:S01]  /*85c0*/  ISETP.NE.AND P0, PT, R91, 0x2, PT ;  /* 0x000000025b00780c */ /* 0x000fe20003f05270 */
[----:B------:R-:W-:Y:S01]  /*85d0*/  UISETP.NE.AND UP0, UPT, UR45, URZ, UPT ;  /* 0x000000ff2d00728c */ /* 0x000fe2000bf05270 */
[----:B------:R-:W-:Y:S01]  /*85e0*/  ISETP.NE.AND P1, PT, R90, 0x4, PT ;  /* 0x000000045a00780c */ /* 0x000fe20003f25270 */
[----:B------:R-:W-:Y:S01]  /*85f0*/  UIADD3 UR31, UPT, UPT, UR38, UR63, URZ ;  /* 0x0000003f261f7290 */ /* 0x000fe2000fffe0ff */
[----:B------:R-:W-:Y:S02]  /*8600*/  SEL R3, RZ, 0x1, P0 ;  /* 0x00000001ff037807 */ /* 0x000fe40000000000 */
[----:B------:R-:W-:Y:S02]  /*8610*/  SEL R0, RZ, 0x1, P1 ;  /* 0x00000001ff007807 */ /* 0x000fe40000800000 */
[----:B------:R-:W-:Y:S02]  /*8620*/  LOP3.LUT R94, R94, R3, RZ, 0x3c, !PT ;  /* 0x000000035e5e7212 */ /* 0x000fe400078e3cff */
[----:B------:R-:W-:Y:S01]  /*8630*/  LOP3.LUT R95, R95, R0, RZ, 0x3c, !PT ;  /* 0x000000005f5f7212 */ /* 0x000fe200078e3cff */
[----:B------:R-:W-:Y:S01]  /*8640*/  UIADD3 UR30, UPT, UPT, UR37, UR4, URZ ;  /* 0x00000004251e7290 */ /* 0x000fe2000fffe0ff */
[----:B------:R-:W-:Y:S02]  /*8650*/  SEL R91, R91, RZ, P0 ;  /* 0x000000ff5b5b7207 */ /* 0x000fe40000000000 */
[----:B------:R-:W-:Y:S01]  /*8660*/  SEL R36, R90, RZ, P1 ;  /* 0x000000ff5a247207 */ /* 0x000fe20000800000 */
[----:B------:R-:W-:Y:S01]  /*8670*/  UMOV UR36, UR59 ;  /* 0x0000003b00247c82 */ /* 0x000fe20008000000 */
[----:B------:R-:W-:Y:S07]  /*8680*/  BRA.U UP0, `(.L_x_132) ;  /* 0xffffffd500787547 */ /* 0x000fee000b83ffff */
[----:B------:R-:W-:Y:S05]  /*8690*/  EXIT ;  /* 0x000000000000794d */ /* 0x000fea0003800000 */
.L_x_25:
[----:B--2---:R2:W3:Y:S02]  /*86a0*/  SYNCS.PHASECHK.TRANS64.TRYWAIT P0, [R3+URZ+0x170], R2 ;  /* 0x00017002030075a7 */ /* 0x0044e400080011ff */
[----:B---3--:R-:W-:Y:S05]  /*86b0*/  @!P0 NANOSLEEP.SYNCS 0x989680 ;  /* 0x009896800000895d */ /* 0x008fea0003900000 */
[----:B------:R-:W3:Y:S02]  /*86c0*/  @!P0 SYNCS.PHASECHK.TRANS64 P0, [R3+URZ+0x170], R2 ;  /* 0x00017002030085a7 */ /* 0x000ee400080010ff */
[----:B---3--:R-:W-:Y:S05]  /*86d0*/  @!P0 BRA `(.L_x_25) ;  /* 0xfffffffc00f08947 */ /* 0x008fea000383ffff */
[----:B------:R-:W-:Y:S05]  /*86e0*/  BRA `(.L_x_133) ;  /* 0xffffff94002c7947 */ /* 0x000fea000383ffff */
.L_x_28:
[----:B-1----:R-:W-:-:S07]  /*86f0*/  MOV R0, UR33 ;  /* 0x0000002100007c02 */ /* 0x002fce0008000f00 */
.L_x_134:
[----:B-1----:R1:W2:Y:S02]  /*8700*/  SYNCS.PHASECHK.TRANS64.TRYWAIT P0, [R0+URZ+0x68], R3 ;  /* 0x00006803000075a7 */ /* 0x0022a400080011ff */
[----:B--2---:R-:W-:Y:S05]  /*8710*/  @!P0 NANOSLEEP.SYNCS 0x989680 ;  /* 0x009896800000895d */ /* 0x004fea0003900000 */
[----:B------:R-:W2:Y:S02]  /*8720*/  @!P0 SYNCS.PHASECHK.TRANS64 P0, [R0+URZ+0x68], R3 ;  /* 0x00006803000085a7 */ /* 0x000ea400080010ff */
[----:B--2---:R-:W-:Y:S05]  /*8730*/  @!P0 BRA `(.L_x_134) ;  /* 0xfffffffc00f08947 */ /* 0x004fea000383ffff */
[----:B------:R-:W-:Y:S05]  /*8740*/  BRA `(.L_x_27) ;  /* 0xffffff9400807947 */ /* 0x000fea000383ffff */
.L_x_35:
[----:B-1----:R-:W-:-:S07]  /*8750*/  MOV R0, UR17 ;  /* 0x0000001100007c02 */ /* 0x002fce0008000f00 */
.L_x_135:
[----:B-1----:R1:W2:Y:S02]  /*8760*/  SYNCS.PHASECHK.TRANS64.TRYWAIT P0, [R0+URZ+0x68], R3 ;  /* 0x00006803000075a7 */ /* 0x0022a400080011ff */
[----:B--2---:R-:W-:Y:S05]  /*8770*/  @!P0 NANOSLEEP.SYNCS 0x989680 ;  /* 0x009896800000895d */ /* 0x004fea0003900000 */
[----:B------:R-:W2:Y:S02]  /*8780*/  @!P0 SYNCS.PHASECHK.TRANS64 P0, [R0+URZ+0x68], R3 ;  /* 0x00006803000085a7 */ /* 0x000ea400080010ff */
[----:B--2---:R-:W-:Y:S05]  /*8790*/  @!P0 BRA `(.L_x_135) ;  /* 0xfffffffc00f08947 */ /* 0x004fea000383ffff */
[----:B------:R-:W-:Y:S05]  /*87a0*/  BRA `(.L_x_34) ;  /* 0xffffff9800407947 */ /* 0x000fea000383ffff */
.L_x_40:
[----:B-1----:R1:W2:Y:S02]  /*87b0*/  SYNCS.PHASECHK.TRANS64.TRYWAIT P0, [R3+URZ+0x100], R0 ;  /* 0x00010000030075a7 */ /* 0x0022a400080011ff */
[----:B--2---:R-:W-:Y:S05]  /*87c0*/  @!P0 NANOSLEEP.SYNCS 0x989680 ;  /* 0x009896800000895d */ /* 0x004fea0003900000 */
[----:B------:R-:W2:Y:S02]  /*87d0*/  @!P0 SYNCS.PHASECHK.TRANS64 P0, [R3+URZ+0x100], R0 ;  /* 0x00010000030085a7 */ /* 0x000ea400080010ff */
[----:B--2---:R-:W-:Y:S05]  /*87e0*/  @!P0 BRA `(.L_x_40) ;  /* 0xfffffffc00f08947 */ /* 0x004fea000383ffff */
[----:B------:R-:W-:Y:S05]  /*87f0*/  BRA `(.L_x_136) ;  /* 0xffffff9800e87947 */ /* 0x000fea000383ffff */
.L_x_44:
[----:B-1----:R-:W-:-:S07]  /*8800*/  MOV R0, UR4 ;  /* 0x0000000400007c02 */ /* 0x002fce0008000f00 */
.L_x_137:
[----:B-1----:R1:W2:Y:S02]  /*8810*/  SYNCS.PHASECHK.TRANS64.TRYWAIT P0, [R0+URZ], R3 ;  /* 0x00000003000075a7 */ /* 0x0022a400080011ff */
[----:B--2---:R-:W-:Y:S05]  /*8820*/  @!P0 NANOSLEEP.SYNCS 0x989680 ;  /* 0x009896800000895d */ /* 0x004fea0003900000 */
[----:B------:R-:W2:Y:S02]  /*8830*/  @!P0 SYNCS.PHASECHK.TRANS64 P0, [R0+URZ], R3 ;  /* 0x00000003000085a7 */ /* 0x000ea400080010ff */
[----:B--2---:R-:W-:Y:S05]  /*8840*/  @!P0 BRA `(.L_x_137) ;  /* 0xfffffffc00f08947 */ /* 0x004fea000383ffff */
[----:B------:R-:W-:Y:S05]  /*8850*/  BRA `(.L_x_138) ;  /* 0xffffffa000907947 */ /* 0x000fea000383ffff */
.L_x_45:
[----:B------:R-:W-:-:S07]  /*8860*/  MOV R0, UR5 ;  /* 0x0000000500007c02 */ /* 0x000fce0008000f00 */
.L_x_139:
[----:B-1----:R1:W2:Y:S02]  /*8870*/  SYNCS.PHASECHK.TRANS64.TRYWAIT P0, [R0+URZ], R3 ;  /* 0x00000003000075a7 */ /* 0x0022a400080011ff */
[----:B--2---:R-:W-:Y:S05]  /*8880*/  @!P0 NANOSLEEP.SYNCS 0x989680 ;  /* 0x009896800000895d */ /* 0x004fea0003900000 */
[----:B------:R-:W2:Y:S02]  /*8890*/  @!P0 SYNCS.PHASECHK.TRANS64 P0, [R0+URZ], R3 ;  /* 0x00000003000085a7 */ /* 0x000ea400080010ff */
[----:B--2---:R-:W-:Y:S05]  /*88a0*/  @!P0 BRA `(.L_x_139) ;  /* 0xfffffffc00f08947 */ /* 0x004fea000383ffff */
[----:B------:R-:W-:Y:S05]  /*88b0*/  BRA `(.L_x_140) ;  /* 0xffffffa0009c7947 */ /* 0x000fea000383ffff */
.L_x_46:
[----:B------:R-:W-:-:S07]  /*88c0*/  MOV R0, UR5 ;  /* 0x0000000500007c02 */ /* 0x000fce0008000f00 */
.L_x_141:
[----:B-1----:R1:W2:Y:S02]  /*88d0*/  SYNCS.PHASECHK.TRANS64.TRYWAIT P0, [R0+URZ], R3 ;  /* 0x00000003000075a7 */ /* 0x0022a400080011ff */
[----:B--2---:R-:W-:Y:S05]  /*88e0*/  @!P0 NANOSLEEP.SYNCS 0x989680 ;  /* 0x009896800000895d */ /* 0x004fea0003900000 */
[----:B------:R-:W2:Y:S02]  /*88f0*/  @!P0 SYNCS.PHASECHK.TRANS64 P0, [R0+URZ], R3 ;  /* 0x00000003000085a7 */ /* 0x000ea400080010ff */
[----:B--2---:R-:W-:Y:S05]  /*8900*/  @!P0 BRA `(.L_x_141) ;  /* 0xfffffffc00f08947 */ /* 0x004fea000383ffff */
[----:B------:R-:W-:Y:S05]  /*8910*/  BRA `(.L_x_142) ;  /* 0xffffffa000a87947 */ /* 0x000fea000383ffff */
.L_x_47:
[----:B------:R-:W-:-:S07]  /*8920*/  MOV R0, UR5 ;  /* 0x0000000500007c02 */ /* 0x000fce0008000f00 */
.L_x_143:
[----:B-1----:R1:W2:Y:S02]  /*8930*/  SYNCS.PHASECHK.TRANS64.TRYWAIT P0, [R0+URZ], R3 ;  /* 0x00000003000075a7 */ /* 0x0022a400080011ff */
[----:B--2---:R-:W-:Y:S05]  /*8940*/  @!P0 NANOSLEEP.SYNCS 0x989680 ;  /* 0x009896800000895d */ /* 0x004fea0003900000 */
[----:B------:R-:W2:Y:S02]  /*8950*/  @!P0 SYNCS.PHASECHK.TRANS64 P0, [R0+URZ], R3 ;  /* 0x00000003000085a7 */ /* 0x000ea400080010ff */
[----:B--2---:R-:W-:Y:S05]  /*8960*/  @!P0 BRA `(.L_x_143) ;  /* 0xfffffffc00f08947 */ /* 0x004fea000383ffff */
[----:B------:R-:W-:Y:S05]  /*8970*/  BRA `(.L_x_144) ;  /* 0xffffffa000b47947 */ /* 0x000fea000383ffff */
.L_x_48:
[----:B------:R-:W-:-:S07]  /*8980*/  MOV R0, UR5 ;  /* 0x0000000500007c02 */ /* 0x000fce0008000f00 */
.L_x_145:
[----:B-1----:R1:W2:Y:S02]  /*8990*/  SYNCS.PHASECHK.TRANS64.TRYWAIT P0, [R0+URZ], R3 ;  /* 0x00000003000075a7 */ /* 0x0022a400080011ff */
[----:B--2---:R-:W-:Y:S05]  /*89a0*/  @!P0 NANOSLEEP.SYNCS 0x989680 ;  /* 0x009896800000895d */ /* 0x004fea0003900000 */
[----:B------:R-:W2:Y:S02]  /*89b0*/  @!P0 SYNCS.PHASECHK.TRANS64 P0, [R0+URZ], R3 ;  /* 0x00000003000085a7 */ /* 0x000ea400080010ff */
[----:B--2---:R-:W-:Y:S05]  /*89c0*/  @!P0 BRA `(.L_x_145) ;  /* 0xfffffffc00f08947 */ /* 0x004fea000383ffff */
[----:B------:R-:W-:Y:S05]  /*89d0*/  BRA `(.L_x_146) ;  /* 0xffffffa000c07947 */ /* 0x000fea000383ffff */
.L_x_49:
[----:B------:R-:W-:-:S07]  /*89e0*/  MOV R0, UR5 ;  /* 0x0000000500007c02 */ /* 0x000fce0008000f00 */
.L_x_147:
[----:B-1----:R1:W2:Y:S02]  /*89f0*/  SYNCS.PHASECHK.TRANS64.TRYWAIT P0, [R0+URZ], R3 ;  /* 0x00000003000075a7 */ /* 0x0022a400080011ff */
[----:B--2---:R-:W-:Y:S05]  /*8a00*/  @!P0 NANOSLEEP.SYNCS 0x989680 ;  /* 0x009896800000895d */ /* 0x004fea0003900000 */
[----:B------:R-:W2:Y:S02]  /*8a10*/  @!P0 SYNCS.PHASECHK.TRANS64 P0, [R0+URZ], R3 ;  /* 0x00000003000085a7 */ /* 0x000ea400080010ff */
[----:B--2---:R-:W-:Y:S05]  /*8a20*/  @!P0 BRA `(.L_x_147) ;  /* 0xfffffffc00f08947 */ /* 0x004fea000383ffff */
[----:B------:R-:W-:Y:S05]  /*8a30*/  BRA `(.L_x_148) ;  /* 0xffffffa000cc7947 */ /* 0x000fea000383ffff */
.L_x_50:
[----:B------:R-:W-:-:S07]  /*8a40*/  MOV R0, UR5 ;  /* 0x0000000500007c02 */ /* 0x000fce0008000f00 */
.L_x_149:
[----:B-1----:R1:W2:Y:S02]  /*8a50*/  SYNCS.PHASECHK.TRANS64.TRYWAIT P0, [R0+URZ], R3 ;  /* 0x00000003000075a7 */ /* 0x0022a400080011ff */
[----:B--2---:R-:W-:Y:S05]  /*8a60*/  @!P0 NANOSLEEP.SYNCS 0x989680 ;  /* 0x009896800000895d */ /* 0x004fea0003900000 */
[----:B------:R-:W2:Y:S02]  /*8a70*/  @!P0 SYNCS.PHASECHK.TRANS64 P0, [R0+URZ], R3 ;  /* 0x00000003000085a7 */ /* 0x000ea400080010ff */
[----:B--2---:R-:W-:Y:S05]  /*8a80*/  @!P0 BRA `(.L_x_149) ;  /* 0xfffffffc00f08947 */ /* 0x004fea000383ffff */
[----:B------:R-:W-:Y:S05]  /*8a90*/  BRA `(.L_x_150) ;  /* 0xffffffa000d87947 */ /* 0x000fea000383ffff */
.L_x_51:
[----:B------:R-:W-:-:S07]  /*8aa0*/  MOV R0, UR5 ;  /* 0x0000000500007c02 */ /* 0x000fce0008000f00 */
.L_x_151:
[----:B-1----:R1:W2:Y:S02]  /*8ab0*/  SYNCS.PHASECHK.TRANS64.TRYWAIT P0, [R0+URZ], R3 ;  /* 0x00000003000075a7 */ /* 0x0022a400080011ff */
[----:B--2---:R-:W-:Y:S05]  /*8ac0*/  @!P0 NANOSLEEP.SYNCS 0x989680 ;  /* 0x009896800000895d */ /* 0x004fea0003900000 */
[----:B------:R-:W2:Y:S02]  /*8ad0*/  @!P0 SYNCS.PHASECHK.TRANS64 P0, [R0+URZ], R3 ;  /* 0x00000003000085a7 */ /* 0x000ea400080010ff */
[----:B--2---:R-:W-:Y:S05]  /*8ae0*/  @!P0 BRA `(.L_x_151) ;  /* 0xfffffffc00f08947 */ /* 0x004fea000383ffff */
[----:B------:R-:W-:Y:S05]  /*8af0*/  BRA `(.L_x_152) ;  /* 0xffffffa000e47947 */ /* 0x000fea000383ffff */
.L_x_52:
[----:B------:R-:W-:-:S07]  /*8b00*/  MOV R0, UR5 ;  /* 0x0000000500007c02 */ /* 0x000fce0008000f00 */
.L_x_153:
[----:B-1----:R1:W2:Y:S02]  /*8b10*/  SYNCS.PHASECHK.TRANS64.TRYWAIT P0, [R0+URZ], R3 ;  /* 0x00000003000075a7 */ /* 0x0022a400080011ff */
[----:B--2---:R-:W-:Y:S05]  /*8b20*/  @!P0 NANOSLEEP.SYNCS 0x989680 ;  /* 0x009896800000895d */ /* 0x004fea0003900000 */
[----:B------:R-:W2:Y:S02]  /*8b30*/  @!P0 SYNCS.PHASECHK.TRANS64 P0, [R0+URZ], R3 ;  /* 0x00000003000085a7 */ /* 0x000ea400080010ff */
[----:B--2---:R-:W-:Y:S05]  /*8b40*/  @!P0 BRA `(.L_x_153) ;  /* 0xfffffffc00f08947 */ /* 0x004fea000383ffff */
[----:B------:R-:W-:Y:S05]  /*8b50*/  BRA `(.L_x_154) ;  /* 0xffffffa000f07947 */ /* 0x000fea000383ffff */
.L_x_53:
[----:B------:R-:W-:-:S07]  /*8b60*/  MOV R0, UR5 ;  /* 0x0000000500007c02 */ /* 0x000fce0008000f00 */
.L_x_155:
[----:B-1----:R1:W2:Y:S02]  /*8b70*/  SYNCS.PHASECHK.TRANS64.TRYWAIT P0, [R0+URZ], R3 ;  /* 0x00000003000075a7 */ /* 0x0022a400080011ff */
[----:B--2---:R-:W-:Y:S05]  /*8b80*/  @!P0 NANOSLEEP.SYNCS 0x989680 ;  /* 0x009896800000895d */ /* 0x004fea0003900000 */
[----:B------:R-:W2:Y:S02]  /*8b90*/  @!P0 SYNCS.PHASECHK.TRANS64 P0, [R0+URZ], R3 ;  /* 0x00000003000085a7 */ /* 0x000ea400080010ff */
[----:B--2---:R-:W-:Y:S05]  /*8ba0*/  @!P0 BRA `(.L_x_155) ;  /* 0xfffffffc00f08947 */ /* 0x004fea000383ffff */
[----:B------:R-:W-:Y:S05]  /*8bb0*/  BRA `(.L_x_156) ;  /* 0xffffffa000fc7947 */ /* 0x000fea000383ffff */
.L_x_54:
[----:B------:R-:W-:-:S07]  /*8bc0*/  MOV R0, UR5 ;  /* 0x0000000500007c02 */ /* 0x000fce0008000f00 */
.L_x_157:
[----:B-1----:R1:W2:Y:S02]  /*8bd0*/  SYNCS.PHASECHK.TRANS64.TRYWAIT P0, [R0+URZ], R3 ;  /* 0x00000003000075a7 */ /* 0x0022a400080011ff */
[----:B--2---:R-:W-:Y:S05]  /*8be0*/  @!P0 NANOSLEEP.SYNCS 0x989680 ;  /* 0x009896800000895d */ /* 0x004fea0003900000 */
[----:B------:R-:W2:Y:S02]  /*8bf0*/  @!P0 SYNCS.PHASECHK.TRANS64 P0, [R0+URZ], R3 ;  /* 0x00000003000085a7 */ /* 0x000ea400080010ff */
[----:B--2---:R-:W-:Y:S05]  /*8c00*/  @!P0 BRA `(.L_x_157) ;  /* 0xfffffffc00f08947 */ /* 0x004fea000383ffff */
[----:B------:R-:W-:Y:S05]  /*8c10*/  BRA `(.L_x_158) ;  /* 0xffffffa400087947 */ /* 0x000fea000383ffff */
.L_x_55:
[----:B------:R-:W-:-:S07]  /*8c20*/  MOV R0, UR5 ;  /* 0x0000000500007c02 */ /* 0x000fce0008000f00 */
.L_x_159:
[----:B-1----:R1:W2:Y:S02]  /*8c30*/  SYNCS.PHASECHK.TRANS64.TRYWAIT P0, [R0+URZ], R3 ;  /* 0x00000003000075a7 */ /* 0x0022a400080011ff */
[----:B--2---:R-:W-:Y:S05]  /*8c40*/  @!P0 NANOSLEEP.SYNCS 0x989680 ;  /* 0x009896800000895d */ /* 0x004fea0003900000 */
[----:B------:R-:W2:Y:S02]  /*8c50*/  @!P0 SYNCS.PHASECHK.TRANS64 P0, [R0+URZ], R3 ;  /* 0x00000003000085a7 */ /* 0x000ea400080010ff */
[----:B--2---:R-:W-:Y:S05]  /*8c60*/  @!P0 BRA `(.L_x_159) ;  /* 0xfffffffc00f08947 */ /* 0x004fea000383ffff */
[----:B------:R-:W-:Y:S05]  /*8c70*/  BRA `(.L_x_160) ;  /* 0xffffffa400147947 */ /* 0x000fea000383ffff */
.L_x_58:
[----:B--2---:R2:W3:Y:S02]  /*8c80*/  SYNCS.PHASECHK.TRANS64.TRYWAIT P0, [R2+URZ+0x160], R5 ;  /* 0x00016005020075a7 */ /* 0x0044e400080011ff */
[----:B---3--:R-:W-:Y:S05]  /*8c90*/  @!P0 NANOSLEEP.SYNCS 0x989680 ;  /* 0x009896800000895d */ /* 0x008fea0003900000 */
[----:B------:R-:W3:Y:S02]  /*8ca0*/  @!P0 SYNCS.PHASECHK.TRANS64 P0, [R2+URZ+0x160], R5 ;  /* 0x00016005020085a7 */ /* 0x000ee400080010ff */
[----:B---3--:R-:W-:Y:S05]  /*8cb0*/  @!P0 BRA `(.L_x_58) ;  /* 0xfffffffc00f08947 */ /* 0x008fea000383ffff */
[----:B------:R-:W-:Y:S05]  /*8cc0*/  BRA `(.L_x_161) ;  /* 0xffffffa400707947 */ /* 0x000fea000383ffff */
.L_x_59:
[----:B------:R-:W-:-:S07]  /*8cd0*/  MOV R2, UR4 ;  /* 0x0000000400027c02 */ /* 0x000fce0008000f00 */
.L_x_162:
[----:B--2---:R2:W3:Y:S02]  /*8ce0*/  SYNCS.PHASECHK.TRANS64.TRYWAIT P0, [R2+URZ+0x110], R5 ;  /* 0x00011005020075a7 */ /* 0x0044e400080011ff */
[----:B---3--:R-:W-:Y:S05]  /*8cf0*/  @!P0 NANOSLEEP.SYNCS 0x989680 ;  /* 0x009896800000895d */ /* 0x008fea0003900000 */
[----:B------:R-:W3:Y:S02]  /*8d00*/  @!P0 SYNCS.PHASECHK.TRANS64 P0, [R2+URZ+0x110], R5 ;  /* 0x00011005020085a7 */ /* 0x000ee400080010ff */
[----:B---3--:R-:W-:Y:S05]  /*8d10*/  @!P0 BRA `(.L_x_162) ;  /* 0xfffffffc00f08947 */ /* 0x008fea000383ffff */
[----:B------:R-:W-:Y:S05]  /*8d20*/  BRA `(.L_x_163) ;  /* 0xffffffa400807947 */ /* 0x000fea000383ffff */
.L_x_60:
[----:B--2---:R2:W3:Y:S02]  /*8d30*/  SYNCS.PHASECHK.TRANS64.TRYWAIT P1, [R2+URZ+0x100], R5 ;  /* 0x00010005020075a7 */ /* 0x0044e400080211ff */
[----:B---3--:R-:W-:Y:S05]  /*8d40*/  @!P1 NANOSLEEP.SYNCS 0x989680 ;  /* 0x009896800000995d */ /* 0x008fea0003900000 */
[----:B------:R-:W3:Y:S02]  /*8d50*/  @!P1 SYNCS.PHASECHK.TRANS64 P1, [R2+URZ+0x100], R5 ;  /* 0x00010005020095a7 */ /* 0x000ee400080210ff */
[----:B---3--:R-:W-:Y:S05]  /*8d60*/  @!P1 BRA `(.L_x_60) ;  /* 0xfffffffc00f09947 */ /* 0x008fea000383ffff */
[----:B------:R-:W-:Y:S05]  /*8d70*/  BRA `(.L_x_164) ;  /* 0xffffffa400b07947 */ /* 0x000fea000383ffff */
.L_x_63:
[----:B------:R-:W-:-:S07]  /*8d80*/  MOV R0, UR4 ;  /* 0x0000000400007c02 */ /* 0x000fce0008000f00 */
.L_x_165:
[----:B--2---:R2:W3:Y:S02]  /*8d90*/  SYNCS.PHASECHK.TRANS64.TRYWAIT P0, [R0+URZ+0x110], R3 ;  /* 0x00011003000075a7 */ /* 0x0044e400080011ff */
[----:B---3--:R-:W-:Y:S05]  /*8da0*/  @!P0 NANOSLEEP.SYNCS 0x989680 ;  /* 0x009896800000895d */ /* 0x008fea0003900000 */
[----:B------:R-:W3:Y:S02]  /*8db0*/  @!P0 SYNCS.PHASECHK.TRANS64 P0, [R0+URZ+0x110], R3 ;  /* 0x00011003000085a7 */ /* 0x000ee400080010ff */
[----:B---3--:R-:W-:Y:S05]  /*8dc0*/  @!P0 BRA `(.L_x_165) ;  /* 0xfffffffc00f08947 */ /* 0x008fea000383ffff */
[----:B------:R-:W-:Y:S05]  /*8dd0*/  BRA `(.L_x_62) ;  /* 0xffffffa800047947 */ /* 0x000fea000383ffff */
.L_x_72:
[----:B--2---:R-:W-:-:S04]  /*8de0*/  MOV R0, UR5 ;  /* 0x0000000500007c02 */ /* 0x004fc80008000f00 */
[----:B------:R2:W3:Y:S03]  /*8df0*/  SYNCS.PHASECHK.TRANS64.TRYWAIT P0, [R0+URZ+0x8], R7 ;  /* 0x00000807000075a7 */ /* 0x0004e600080011ff */
[----:B---3--:R-:W-:Y:S05]  /*8e00*/  @!P0 NANOSLEEP.SYNCS 0x989680 ;  /* 0x009896800000895d */ /* 0x008fea0003900000 */
[----:B------:R-:W3:Y:S02]  /*8e10*/  @!P0 SYNCS.PHASECHK.TRANS64 P0, [R0+URZ+0x8], R7 ;  /* 0x00000807000085a7 */ /* 0x000ee400080010ff */
[----:B---3--:R-:W-:Y:S05]  /*8e20*/  @!P0 BRA `(.L_x_72) ;  /* 0xfffffffc00ec8947 */ /* 0x008fea000383ffff */
[----:B------:R-:W-:Y:S05]  /*8e30*/  BRA `(.L_x_71) ;  /* 0xffffffa800b87947 */ /* 0x000fea000383ffff */
.L_x_74:
[----:B------:R-:W-:Y:S01]  /*8e40*/  BSSY B0, `(.L_x_166) ;  /* 0x0000006000007945 */ /* 0x000fe20003800000 */
[----:B------:R-:W-:-:S07]  /*8e50*/  MOV R15, 0xffffffff ;  /* 0xffffffff000f7802 */ /* 0x000fce0000000f00 */
[----:B-12--5:R-:W-:Y:S05]  /*8e60*/  WARPSYNC.COLLECTIVE R15, `(.L_x_167) ;  /* 0x000000000f0c7348 */ /* 0x026fea0003c00000 */
[----:B------:R-:W-:Y:S02]  /*8e70*/  ELECT P6, UR79, PT ;  /* 0x00000000004f782f */ /* 0x000fe400038c0000 */
[----:B------:R-:W-:Y:S01]  /*8e80*/  MOV R14, UR79 ;  /* 0x0000004f000e7c02 */ /* 0x000fe20008000f00 */
[----:B-12--5:R-:W-:Y:S10]  /*8e90*/  ENDCOLLECTIVE ;  /* 0x000000000000791b */ /* 0x026ff40003800000 */
.L_x_167:
[----:B------:R-:W-:Y:S05]  /*8ea0*/  BSYNC B0 ;  /* 0x0000000000007941 */ /* 0x000fea0003800000 */
.L_x_166:
[----:B------:R-:W-:Y:S05]  /*8eb0*/  BRA `(.L_x_168) ;  /* 0xffffffa800e87947 */ /* 0x000fea000383ffff */
.L_x_76:
[----:B--2---:R-:W-:-:S04]  /*8ec0*/  MOV R0, UR5 ;  /* 0x0000000500007c02 */ /* 0x004fc80008000f00 */
[----:B------:R2:W3:Y:S03]  /*8ed0*/  SYNCS.PHASECHK.TRANS64.TRYWAIT P0, [R0+URZ+0x8], R5 ;  /* 0x00000805000075a7 */ /* 0x0004e600080011ff */
[----:B---3--:R-:W-:Y:S05]  /*8ee0*/  @!P0 NANOSLEEP.SYNCS 0x989680 ;  /* 0x009896800000895d */ /* 0x008fea0003900000 */
[----:B------:R-:W3:Y:S02]  /*8ef0*/  @!P0 SYNCS.PHASECHK.TRANS64 P0, [R0+URZ+0x8], R5 ;  /* 0x00000805000085a7 */ /* 0x000ee400080010ff */
[----:B---3--:R-:W-:Y:S05]  /*8f00*/  @!P0 BRA `(.L_x_76) ;  /* 0xfffffffc00ec8947 */ /* 0x008fea000383ffff */
[----:B------:R-:W-:Y:S05]  /*8f10*/  BRA `(.L_x_75) ;  /* 0xffffffa800ec7947 */ /* 0x000fea000383ffff */
.L_x_77:
[----:B-1----:R1:W2:Y:S02]  /*8f20*/  SYNCS.PHASECHK.TRANS64.TRYWAIT P0, [R0+URZ+0x100], R5 ;  /* 0x00010005000075a7 */ /* 0x0022a400080011ff */
[----:B--2---:R-:W-:Y:S05]  /*8f30*/  @!P0 NANOSLEEP.SYNCS 0x989680 ;  /* 0x009896800000895d */ /* 0x004fea0003900000 */
[----:B------:R-:W2:Y:S02]  /*8f40*/  @!P0 SYNCS.PHASECHK.TRANS64 P0, [R0+URZ+0x100], R5 ;  /* 0x00010005000085a7 */ /* 0x000ea400080010ff */
[----:B--2---:R-:W-:Y:S05]  /*8f50*/  @!P0 BRA `(.L_x_77) ;  /* 0xfffffffc00f08947 */ /* 0x004fea000383ffff */
[----:B------:R-:W-:Y:S05]  /*8f60*/  BRA `(.L_x_169) ;  /* 0xffffffac00d87947 */ /* 0x000fea000383ffff */
.L_x_79:
[----:B------:R-:W-:-:S07]  /*8f70*/  MOV R0, UR31 ;  /* 0x0000001f00007c02 */ /* 0x000fce0008000f00 */
.L_x_170:
[----:B-1----:R1:W2:Y:S02]  /*8f80*/  SYNCS.PHASECHK.TRANS64.TRYWAIT P0, [R0+URZ+0x140], R5 ;  /* 0x00014005000075a7 */ /* 0x0022a400080011ff */
[----:B--2---:R-:W-:Y:S05]  /*8f90*/  @!P0 NANOSLEEP.SYNCS 0x989680 ;  /* 0x009896800000895d */ /* 0x004fea0003900000 */
[----:B------:R-:W2:Y:S02]  /*8fa0*/  @!P0 SYNCS.PHASECHK.TRANS64 P0, [R0+URZ+0x140], R5 ;  /* 0x00014005000085a7 */ /* 0x000ea400080010ff */
[----:B--2---:R-:W-:Y:S05]  /*8fb0*/  @!P0 BRA `(.L_x_170) ;  /* 0xfffffffc00f08947 */ /* 0x004fea000383ffff */
[----:B------:R-:W-:Y:S05]  /*8fc0*/  BRA `(.L_x_171) ;  /* 0xffffffb000247947 */ /* 0x000fea000383ffff */
.L_x_82:
[----:B------:R-:W-:Y:S07]  /*8fd0*/  MOV R0, UR5 ;  /* 0x0000000500007c02 */ /* 0x000fee0008000f00 */
.L_x_172:
[----:B-1----:R1:W2:Y:S02]  /*8fe0*/  SYNCS.PHASECHK.TRANS64.TRYWAIT P0, [R0+URZ], R5 ;  /* 0x00000005000075a7 */ /* 0x0022a400080011ff */
[----:B--2---:R-:W-:Y:S05]  /*8ff0*/  @!P0 NANOSLEEP.SYNCS 0x989680 ;  /* 0x009896800000895d */ /* 0x004fea0003900000 */
[----:B------:R-:W2:Y:S02]  /*9000*/  @!P0 SYNCS.PHASECHK.TRANS64 P0, [R0+URZ], R5 ;  /* 0x00000005000085a7 */ /* 0x000ea400080010ff */
[----:B--2---:R-:W-:Y:S05]  /*9010*/  @!P0 BRA `(.L_x_172) ;  /* 0xfffffffc00f08947 */ /* 0x004fea000383ffff */
[----:B------:R-:W-:Y:S05]  /*9020*/  BRA `(.L_x_81) ;  /* 0xffffffb000387947 */ /* 0x000fea000383ffff */
.L_x_86:
[----:B-1----:R-:W-:-:S07]  /*9030*/  MOV R0, UR4 ;  /* 0x0000000400007c02 */ /* 0x002fce0008000f00 */
.L_x_173:
[----:B-1----:R1:W2:Y:S02]  /*9040*/  SYNCS.PHASECHK.TRANS64.TRYWAIT P0, [R0+URZ], R3 ;  /* 0x00000003000075a7 */ /* 0x0022a400080011ff */
[----:B--2---:R-:W-:Y:S05]  /*9050*/  @!P0 NANOSLEEP.SYNCS 0x989680 ;  /* 0x009896800000895d */ /* 0x004fea0003900000 */
[----:B------:R-:W2:Y:S02]  /*9060*/  @!P0 SYNCS.PHASECHK.TRANS64 P0, [R0+URZ], R3 ;  /* 0x00000003000085a7 */ /* 0x000ea400080010ff */
[----:B--2---:R-:W-:Y:S05]  /*9070*/  @!P0 BRA `(.L_x_173) ;  /* 0xfffffffc00f08947 */ /* 0x004fea000383ffff */
[----:B------:R-:W-:Y:S05]  /*9080*/  BRA `(.L_x_174) ;  /* 0xffffffb4002c7947 */ /* 0x000fea000383ffff */
.L_x_87:
[----:B------:R-:W-:-:S07]  /*9090*/  MOV R0, UR5 ;  /* 0x0000000500007c02 */ /* 0x000fce0008000f00 */
.L_x_175:
[----:B-1----:R1:W2:Y:S02]  /*90a0*/  SYNCS.PHASECHK.TRANS64.TRYWAIT P0, [R0+URZ], R3 ;  /* 0x00000003000075a7 */ /* 0x0022a400080011ff */
[----:B--2---:R-:W-:Y:S05]  /*90b0*/  @!P0 NANOSLEEP.SYNCS 0x989680 ;  /* 0x009896800000895d */ /* 0x004fea0003900000 */
[----:B------:R-:W2:Y:S02]  /*90c0*/  @!P0 SYNCS.PHASECHK.TRANS64 P0, [R0+URZ], R3 ;  /* 0x00000003000085a7 */ /* 0x000ea400080010ff */
[----:B--2---:R-:W-:Y:S05]  /*90d0*/  @!P0 BRA `(.L_x_175) ;  /* 0xfffffffc00f08947 */ /* 0x004fea000383ffff */
[----:B------:R-:W-:Y:S05]  /*90e0*/  BRA `(.L_x_176) ;  /* 0xffffffb400387947 */ /* 0x000fea000383ffff */
.L_x_88:
[----:B------:R-:W-:-:S07]  /*90f0*/  MOV R0, UR5 ;  /* 0x0000000500007c02 */ /* 0x000fce0008000f00 */
.L_x_177:
[----:B-1----:R1:W2:Y:S02]  /*9100*/  SYNCS.PHASECHK.TRANS64.TRYWAIT P0, [R0+URZ], R3 ;  /* 0x00000003000075a7 */ /* 0x0022a400080011ff */
[----:B--2---:R-:W-:Y:S05]  /*9110*/  @!P0 NANOSLEEP.SYNCS 0x989680 ;  /* 0x009896800000895d */ /* 0x004fea0003900000 */
[----:B------:R-:W2:Y:S02]  /*9120*/  @!P0 SYNCS.PHASECHK.TRANS64 P0, [R0+URZ], R3 ;  /* 0x00000003000085a7 */ /* 0x000ea400080010ff */
[----:B--2---:R-:W-:Y:S05]  /*9130*/  @!P0 BRA `(.L_x_177) ;  /* 0xfffffffc00f08947 */ /* 0x004fea000383ffff */
[----:B------:R-:W-:Y:S05]  /*9140*/  BRA `(.L_x_178) ;  /* 0xffffffb400447947 */ /* 0x000fea000383ffff */
.L_x_91:
[----:B------:R-:W-:-:S07]  /*9150*/  MOV R0, UR26 ;  /* 0x0000001a00007c02 */ /* 0x000fce0008000f00 */
.L_x_179:
[----:B-1----:R1:W2:Y:S02]  /*9160*/  SYNCS.PHASECHK.TRANS64.TRYWAIT P1, [R0+URZ+0x180], R3 ;  /* 0x00018003000075a7 */ /* 0x0022a400080211ff */
[----:B--2---:R-:W-:Y:S05]  /*9170*/  @!P1 NANOSLEEP.SYNCS 0x989680 ;  /* 0x009896800000995d */ /* 0x004fea0003900000 */
[----:B------:R-:W2:Y:S02]  /*9180*/  @!P1 SYNCS.PHASECHK.TRANS64 P1, [R0+URZ+0x180], R3 ;  /* 0x00018003000095a7 */ /* 0x000ea400080210ff */
[----:B--2---:R-:W-:Y:S05]  /*9190*/  @!P1 BRA `(.L_x_179) ;  /* 0xfffffffc00f09947 */ /* 0x004fea000383ffff */
[----:B------:R-:W-:Y:S05]  /*91a0*/  BRA `(.L_x_180) ;  /* 0xffffffb400907947 */ /* 0x000fea000383ffff */
.L_x_96:
[----:B--2---:R2:W3:Y:S02]  /*91b0*/  SYNCS.PHASECHK.TRANS64.TRYWAIT P0, [R8+URZ+0x100], R5 ;  /* 0x00010005080075a7 */ /* 0x0044e400080011ff */
[----:B---3--:R-:W-:Y:S05]  /*91c0*/  @!P0 NANOSLEEP.SYNCS 0x989680 ;  /* 0x009896800000895d */ /* 0x008fea0003900000 */
[----:B------:R-:W3:Y:S02]  /*91d0*/  @!P0 SYNCS.PHASECHK.TRANS64 P0, [R8+URZ+0x100], R5 ;  /* 0x00010005080085a7 */ /* 0x000ee400080010ff */
[----:B---3--:R-:W-:Y:S05]  /*91e0*/  @!P0 BRA `(.L_x_96) ;  /* 0xfffffffc00f08947 */ /* 0x008fea000383ffff */
[----:B------:R-:W-:Y:S05]  /*91f0*/  BRA `(.L_x_181) ;  /* 0xffffffb800c07947 */ /* 0x000fea000383ffff */
.L_x_99:
[----:B------:R-:W-:Y:S07]  /*9200*/  MOV R0, UR21 ;  /* 0x0000001500007c02 */ /* 0x000fee0008000f00 */
.L_x_182:
[----:B--2---:R2:W3:Y:S02]  /*9210*/  SYNCS.PHASECHK.TRANS64.TRYWAIT P1, [R0+URZ+0xf8], R5 ;  /* 0x0000f805000075a7 */ /* 0x0044e400080211ff */
[----:B---3--:R-:W-:Y:S05]  /*9220*/  @!P1 NANOSLEEP.SYNCS 0x989680 ;  /* 0x009896800000995d */ /* 0x008fea0003900000 */
[----:B------:R-:W3:Y:S02]  /*9230*/  @!P1 SYNCS.PHASECHK.TRANS64 P1, [R0+URZ+0xf8], R5 ;  /* 0x0000f805000095a7 */ /* 0x000ee400080210ff */
[----:B---3--:R-:W-:Y:S05]  /*9240*/  @!P1 BRA `(.L_x_182) ;  /* 0xfffffffc00f09947 */ /* 0x008fea000383ffff */
[----:B------:R-:W-:Y:S05]  /*9250*/  BRA `(.L_x_98) ;  /* 0xffffffc0003c7947 */ /* 0x000fea000383ffff */
.L_x_102:
[----:B--2---:R-:W-:Y:S07]  /*9260*/  MOV R5, UR21 ;  /* 0x0000001500057c02 */ /* 0x004fee0008000f00 */
.L_x_183:
[----:B--2---:R2:W3:Y:S02]  /*9270*/  SYNCS.PHASECHK.TRANS64.TRYWAIT P0, [R5+URZ+0xe0], R4 ;  /* 0x0000e004050075a7 */ /* 0x0044e400080011ff */
[----:B---3--:R-:W-:Y:S05]  /*9280*/  @!P0 NANOSLEEP.SYNCS 0x989680 ;  /* 0x009896800000895d */ /* 0x008fea0003900000 */
[----:B------:R-:W3:Y:S02]  /*9290*/  @!P0 SYNCS.PHASECHK.TRANS64 P0, [R5+URZ+0xe0], R4 ;  /* 0x0000e004050085a7 */ /* 0x000ee400080010ff */
[----:B---3--:R-:W-:Y:S05]  /*92a0*/  @!P0 BRA `(.L_x_183) ;  /* 0xfffffffc00f08947 */ /* 0x008fea000383ffff */
[----:B------:R-:W-:Y:S05]  /*92b0*/  BRA `(.L_x_184) ;  /* 0xffffffc000947947 */ /* 0x000fea000383ffff */
.L_x_103:
[----:B------:R-:W-:Y:S07]  /*92c0*/  MOV R5, UR21 ;  /* 0x0000001500057c02 */ /* 0x000fee0008000f00 */
.L_x_185:
[----:B--2---:R2:W3:Y:S02]  /*92d0*/  SYNCS.PHASECHK.TRANS64.TRYWAIT P0, [R5+URZ+0xe8], R4 ;  /* 0x0000e804050075a7 */ /* 0x0044e400080011ff */
[----:B---3--:R-:W-:Y:S05]  /*92e0*/  @!P0 NANOSLEEP.SYNCS 0x989680 ;  /* 0x009896800000895d */ /* 0x008fea0003900000 */
[----:B------:R-:W3:Y:S02]  /*92f0*/  @!P0 SYNCS.PHASECHK.TRANS64 P0, [R5+URZ+0xe8], R4 ;  /* 0x0000e804050085a7 */ /* 0x000ee400080010ff */
[----:B---3--:R-:W-:Y:S05]  /*9300*/  @!P0 BRA `(.L_x_185) ;  /* 0xfffffffc00f08947 */ /* 0x008fea000383ffff */
[----:B------:R-:W-:Y:S05]  /*9310*/  BRA `(.L_x_186) ;  /* 0xffffffc000f47947 */ /* 0x000fea000383ffff */
.L_x_105:
[----:B------:R-:W-:-:S07]  /*9320*/  MOV R0, UR21 ;  /* 0x0000001500007c02 */ /* 0x000fce0008000f00 */
.L_x_187:
[----:B--2---:R2:W3:Y:S02]  /*9330*/  SYNCS.PHASECHK.TRANS64.TRYWAIT P0, [R0+URZ+0xe0], R3 ;  /* 0x0000e003000075a7 */ /* 0x0044e400080011ff */
[----:B---3--:R-:W-:Y:S05]  /*9340*/  @!P0 NANOSLEEP.SYNCS 0x989680 ;  /* 0x009896800000895d */ /* 0x008fea0003900000 */
[----:B------:R-:W3:Y:S02]  /*9350*/  @!P0 SYNCS.PHASECHK.TRANS64 P0, [R0+URZ+0xe0], R3 ;  /* 0x0000e003000085a7 */ /* 0x000ee400080010ff */
[----:B---3--:R-:W-:Y:S05]  /*9360*/  @!P0 BRA `(.L_x_187) ;  /* 0xfffffffc00f08947 */ /* 0x008fea000383ffff */
[----:B------:R-:W-:Y:S05]  /*9370*/  BRA `(.L_x_188) ;  /* 0xffffffc400807947 */ /* 0x000fea000383ffff */
.L_x_107:
[----:B-1----:R1:W2:Y:S02]  /*9380*/  SYNCS.PHASECHK.TRANS64.TRYWAIT P0, [R3+URZ+0x100], R0 ;  /* 0x00010000030075a7 */ /* 0x0022a400080011ff */
[----:B--2---:R-:W-:Y:S05]  /*9390*/  @!P0 NANOSLEEP.SYNCS 0x989680 ;  /* 0x009896800000895d */ /* 0x004fea0003900000 */
[----:B------:R-:W2:Y:S02]  /*93a0*/  @!P0 SYNCS.PHASECHK.TRANS64 P0, [R3+URZ+0x100], R0 ;  /* 0x00010000030085a7 */ /* 0x000ea400080010ff */
[----:B--2---:R-:W-:Y:S05]  /*93b0*/  @!P0 BRA `(.L_x_107) ;  /* 0xfffffffc00f08947 */ /* 0x004fea000383ffff */
[----:B------:R-:W-:Y:S05]  /*93c0*/  BRA `(.L_x_189) ;  /* 0xffffffc8003c7947 */ /* 0x000fea000383ffff */
.L_x_118:
[----:B-1----:R1:W2:Y:S02]  /*93d0*/  SYNCS.PHASECHK.TRANS64.TRYWAIT P1, [R3+URZ+0xd0], R0 ;  /* 0x0000d000030075a7 */ /* 0x0022a400080211ff */
[----:B--2---:R-:W-:Y:S05]  /*93e0*/  @!P1 NANOSLEEP.SYNCS 0x989680 ;  /* 0x009896800000995d */ /* 0x004fea0003900000 */
[----:B------:R-:W2:Y:S02]  /*93f0*/  @!P1 SYNCS.PHASECHK.TRANS64 P1, [R3+URZ+0xd0], R0 ;  /* 0x0000d000030095a7 */ /* 0x000ea400080210ff */
[----:B--2---:R-:W-:Y:S05]  /*9400*/  @!P1 BRA `(.L_x_118) ;  /* 0xfffffffc00f09947 */ /* 0x004fea000383ffff */
[----:B------:R-:W-:Y:S05]  /*9410*/  BRA `(.L_x_117) ;  /* 0xffffffd400a87947 */ /* 0x000fea000383ffff */
.L_x_120:
[----:B-1----:R1:W4:Y:S02]  /*9420*/  SYNCS.PHASECHK.TRANS64.TRYWAIT P0, [R90+URZ+0x120], R5 ;  /* 0x000120055a0075a7 */ /* 0x00232400080011ff */
[----:B----4-:R-:W-:Y:S05]  /*9430*/  @!P0 NANOSLEEP.SYNCS 0x989680 ;  /* 0x009896800000895d */ /* 0x010fea0003900000 */
[----:B------:R-:W4:Y:S02]  /*9440*/  @!P0 SYNCS.PHASECHK.TRANS64 P0, [R90+URZ+0x120], R5 ;  /* 0x000120055a0085a7 */ /* 0x000f2400080010ff */
[----:B----4-:R-:W-:Y:S05]  /*9450*/  @!P0 BRA `(.L_x_120) ;  /* 0xfffffffc00f08947 */ /* 0x010fea000383ffff */
[----:B------:R-:W-:Y:S05]  /*9460*/  BRA `(.L_x_119) ;  /* 0xffffffd400fc7947 */ /* 0x000fea000383ffff */
.L_x_128:
[----:B--2---:R2:W3:Y:S02]  /*9470*/  SYNCS.PHASECHK.TRANS64.TRYWAIT P0, [R109+URZ+0xd0], R2 ;  /* 0x0000d0026d0075a7 */ /* 0x0044e400080011ff */
[----:B---3--:R-:W-:Y:S05]  /*9480*/  @!P0 NANOSLEEP.SYNCS 0x989680 ;  /* 0x009896800000895d */ /* 0x008fea0003900000 */
[----:B------:R-:W3:Y:S02]  /*9490*/  @!P0 SYNCS.PHASECHK.TRANS64 P0, [R109+URZ+0xd0], R2 ;  /* 0x0000d0026d0085a7 */ /* 0x000ee400080010ff */
[----:B---3--:R-:W-:Y:S05]  /*94a0*/  @!P0 BRA `(.L_x_128) ;  /* 0xfffffffc00f08947 */ /* 0x008fea000383ffff */
[----:B------:R-:W-:Y:S05]  /*94b0*/  BRA `(.L_x_127) ;  /* 0xffffffe400047947 */ /* 0x000fea000383ffff */
        .weak           $__internal_0_$__cuda_sm10x_tcgen05_guardrail_trap_col_being_dealloced_not_returned_by_alloc
        .type           $__internal_0_$__cuda_sm10x_tcgen05_guardrail_trap_col_being_dealloced_not_returned_by_alloc,@function
        .size           $__internal_0_$__cuda_sm10x_tcgen05_guardrail_trap_col_being_dealloced_not_returned_by_alloc,($__internal_1_$__cuda_sm10x_tcgen05_guardrail_trap_phase_invalid_during_alloc - $__internal_0_$__cuda_sm10x_tcgen05_guardrail_trap_col_being_dealloced_not_returned_by_alloc)
$__internal_0_$__cuda_sm10x_tcgen05_guardrail_trap_col_being_dealloced_not_returned_by_alloc:
[----:B------:R-:W-:Y:S05]  /*94c0*/  BPT.TRAP 0x1 ;  /* 0x000000040000795c */ /* 0x000fea0000300000 */
[----:B------:R-:W-:-:S04]  /*94d0*/  HFMA2 R3, -RZ, RZ, 0, 0 ;  /* 0x00000000ff037431 */ /* 0x000fc800000001ff */
[----:B------:R-:W-:Y:S05]  /*94e0*/  RET.REL.NODEC R2 `(_ZN7cutlass13device_kernelINS_4gemm6kernel13GemmUniversalIN4cute5tupleIJiiiiEEENS1_10collective13CollectiveMmaINS1_35MainloopSm100TmaUmmaWarpSpecializedILi13ELi2ELi4ENS5_IJNS4_1CILi8EEENSA_ILi1EEESC_EEEEENS5_IJNSA_ILi128EEESF_SF_EEENS_12float_e4m3_tENS5_IJlSC_lEEESH_SI_NS4_8TiledMMAINS4_8MMA_AtomIJNS4_10MMA_TraitsINS4_25SM100_MMA_F8F6F4_2x1SM_SSEJSH_SH_fSF_SF_NS4_17integral_constantINS4_4UMMA5MajorELSP_0EEESQ_NSN_INSO_7ScaleInELSR_0EEESS_EEEEEENS4_6LayoutINS5_IJSC_SC_SC_EEENS5_IJNSA_ILi0EEESX_SX_EEEEENS5_IJNS4_10UnderscoreES10_S10_EEEEENS4_18SM100_TMA_2SM_LOADENS4_14ComposedLayoutINS4_7SwizzleILi3ELi4ELi3EEENS4_18smem_ptr_flag_bitsILi8EEENSV_INS5_IJSB_SF_EEENS5_IJSF_SC_EEEEEEEvNS4_8identityENS4_28SM100_TMA_2SM_LOAD_MULTICASTES1C_vS1D_EENS_8epilogue10collective18CollectiveEpilogueINS1G_23Sm100TmaWarpSpecializedILi2ELi2ELi32ELb0ELb0EEEJNS5_IJNSA_ILi64EEESF_SF_EEENS5_IJNSV_IS1L_SC_EENSV_INS5_IJNSA_ILi32EEENSA_ILi2EEEEEENS5_IJSC_S1L_EEEEEEEESH_SI_SH_SI_NS1G_6fusion15FusionCallbacksIS1K_NS1U_17LinearCombinationISH_fSH_fLNS_15FloatRoundStyleE2EEES1M_S1T_JEEENS4_5SM1004TMEM4LOAD26SM100_TMEM_LOAD_32dp32b32xENS4_13SM90_TMA_LOADENS14_INS15_ILi1ELi4ELi3EEES18_NSV_INS5_IJSB_S1O_EEENS5_IJS1O_SC_EEEEEEENS4_39AutoVectorizingCopyWithAssumedAlignmentILi128EEENS4_14SM90_TMA_STOREES29_S2B_S2B_EEEvvEEEEvNT_6ParamsE) ;  /* 0xffffff6802c47950 */ /* 0x000fea0003c3ffff */
        .weak           $__internal_1_$__cuda_sm10x_tcgen05_guardrail_trap_phase_invalid_during_alloc
        .type           $__internal_1_$__cuda_sm10x_tcgen05_guardrail_trap_phase_invalid_during_alloc,@function
        .size           $__internal_1_$__cuda_sm10x_tcgen05_guardrail_trap_phase_invalid_during_alloc,($__internal_2_$__cuda_sm10x_tcgen05_guardrail_trap_unallocated_columns_being_dealloced - $__internal_1_$__cuda_sm10x_tcgen05_guardrail_trap_phase_invalid_during_alloc)
$__internal_1_$__cuda_sm10x_tcgen05_guardrail_trap_phase_invalid_during_alloc:
[----:B------:R-:W-:Y:S05]  /*94f0*/  BPT.TRAP 0x1 ;  /* 0x000000040000795c */ /* 0x000fea0000300000 */
[----:B------:R-:W-:-:S04]  /*9500*/  MOV R5, 0x0 ;  /* 0x0000000000057802 */ /* 0x000fc80000000f00 */
[----:B------:R-:W-:Y:S05]  /*9510*/  RET.REL.NODEC R4 `(_ZN7cutlass13device_kernelINS_4gemm6kernel13GemmUniversalIN4cute5tupleIJiiiiEEENS1_10collective13CollectiveMmaINS1_35MainloopSm100TmaUmmaWarpSpecializedILi13ELi2ELi4ENS5_IJNS4_1CILi8EEENSA_ILi1EEESC_EEEEENS5_IJNSA_ILi128EEESF_SF_EEENS_12float_e4m3_tENS5_IJlSC_lEEESH_SI_NS4_8TiledMMAINS4_8MMA_AtomIJNS4_10MMA_TraitsINS4_25SM100_MMA_F8F6F4_2x1SM_SSEJSH_SH_fSF_SF_NS4_17integral_constantINS4_4UMMA5MajorELSP_0EEESQ_NSN_INSO_7ScaleInELSR_0EEESS_EEEEEENS4_6LayoutINS5_IJSC_SC_SC_EEENS5_IJNSA_ILi0EEESX_SX_EEEEENS5_IJNS4_10UnderscoreES10_S10_EEEEENS4_18SM100_TMA_2SM_LOADENS4_14ComposedLayoutINS4_7SwizzleILi3ELi4ELi3EEENS4_18smem_ptr_flag_bitsILi8EEENSV_INS5_IJSB_SF_EEENS5_IJSF_SC_EEEEEEEvNS4_8identityENS4_28SM100_TMA_2SM_LOAD_MULTICASTES1C_vS1D_EENS_8epilogue10collective18CollectiveEpilogueINS1G_23Sm100TmaWarpSpecializedILi2ELi2ELi32ELb0ELb0EEEJNS5_IJNSA_ILi64EEESF_SF_EEENS5_IJNSV_IS1L_SC_EENSV_INS5_IJNSA_ILi32EEENSA_ILi2EEEEEENS5_IJSC_S1L_EEEEEEEESH_SI_SH_SI_NS1G_6fusion15FusionCallbacksIS1K_NS1U_17LinearCombinationISH_fSH_fLNS_15FloatRoundStyleE2EEES1M_S1T_JEEENS4_5SM1004TMEM4LOAD26SM100_TMEM_LOAD_32dp32b32xENS4_13SM90_TMA_LOADENS14_INS15_ILi1ELi4ELi3EEES18_NSV_INS5_IJSB_S1O_EEENS5_IJS1O_SC_EEEEEEENS4_39AutoVectorizingCopyWithAssumedAlignmentILi128EEENS4_14SM90_TMA_STOREES29_S2B_S2B_EEEvvEEEEvNT_6ParamsE) ;  /* 0xffffff6804b87950 */ /* 0x000fea0003c3ffff */
        .weak           $__internal_2_$__cuda_sm10x_tcgen05_guardrail_trap_unallocated_columns_being_dealloced
        .type           $__internal_2_$__cuda_sm10x_tcgen05_guardrail_trap_unallocated_columns_being_dealloced,@function
        .size           $__internal_2_$__cuda_sm10x_tcgen05_guardrail_trap_unallocated_columns_being_dealloced,(.L_x_191 - $__internal_2_$__cuda_sm10x_tcgen05_guardrail_trap_unallocated_columns_being_dealloced)
$__internal_2_$__cuda_sm10x_tcgen05_guardrail_trap_unallocated_columns_being_dealloced:
[----:B------:R-:W-:Y:S05]  /*9520*/  BPT.TRAP 0x1 ;  /* 0x000000040000795c */ /* 0x000fea0000300000 */
[----:B------:R-:W-:-:S04]  /*9530*/  HFMA2 R3, -RZ, RZ, 0, 0 ;  /* 0x00000000ff037431 */ /* 0x000fc800000001ff */
[----:B------:R-:W-:Y:S05]  /*9540*/  RET.REL.NODEC R2 `(_ZN7cutlass13device_kernelINS_4gemm6kernel13GemmUniversalIN4cute5tupleIJiiiiEEENS1_10collective13CollectiveMmaINS1_35MainloopSm100TmaUmmaWarpSpecializedILi13ELi2ELi4ENS5_IJNS4_1CILi8EEENSA_ILi1EEESC_EEEEENS5_IJNSA_ILi128EEESF_SF_EEENS_12float_e4m3_tENS5_IJlSC_lEEESH_SI_NS4_8TiledMMAINS4_8MMA_AtomIJNS4_10MMA_TraitsINS4_25SM100_MMA_F8F6F4_2x1SM_SSEJSH_SH_fSF_SF_NS4_17integral_constantINS4_4UMMA5MajorELSP_0EEESQ_NSN_INSO_7ScaleInELSR_0EEESS_EEEEEENS4_6LayoutINS5_IJSC_SC_SC_EEENS5_IJNSA_ILi0EEESX_SX_EEEEENS5_IJNS4_10UnderscoreES10_S10_EEEEENS4_18SM100_TMA_2SM_LOADENS4_14ComposedLayoutINS4_7SwizzleILi3ELi4ELi3EEENS4_18smem_ptr_flag_bitsILi8EEENSV_INS5_IJSB_SF_EEENS5_IJSF_SC_EEEEEEEvNS4_8identityENS4_28SM100_TMA_2SM_LOAD_MULTICASTES1C_vS1D_EENS_8epilogue10collective18CollectiveEpilogueINS1G_23Sm100TmaWarpSpecializedILi2ELi2ELi32ELb0ELb0EEEJNS5_IJNSA_ILi64EEESF_SF_EEENS5_IJNSV_IS1L_SC_EENSV_INS5_IJNSA_ILi32EEENSA_ILi2EEEEEENS5_IJSC_S1L_EEEEEEEESH_SI_SH_SI_NS1G_6fusion15FusionCallbacksIS1K_NS1U_17LinearCombinationISH_fSH_fLNS_15FloatRoundStyleE2EEES1M_S1T_JEEENS4_5SM1004TMEM4LOAD26SM100_TMEM_LOAD_32dp32b32xENS4_13SM90_TMA_LOADENS14_INS15_ILi1ELi4ELi3EEES18_NSV_INS5_IJSB_S1O_EEENS5_IJS1O_SC_EEEEEEENS4_39AutoVectorizingCopyWithAssumedAlignmentILi128EEENS4_14SM90_TMA_STOREES29_S2B_S2B_EEEvvEEEEvNT_6ParamsE) ;  /* 0xffffff6802ac7950 */ /* 0x000fea0003c3ffff */
.L_x_190:
[----:B------:R-:W-:-:S00]  /*9550*/  BRA `(.L_x_190) ;  /* 0xfffffffc00fc7947 */ /* 0x000fc0000383ffff */
[----:B------:R-:W-:-:S00]  /*9560*/  NOP ;  /* 0x0000000000007918 */ /* 0x000fc00000000000 */
        /* <DEDUP_REMOVED lines=9> */
.L_x_191:


//--------------------- .nv.global.init           --------------------------
	.section	.nv.global.init,"aw",@progbits
.nv.global.init:
	.type		$str$27,@object
	.size		$str$27,($str$28 - $str$27)
$str$27:
        /*0000*/ 	.byte	0x28, 0x61, 0x64, 0x64, 0x72, 0x65, 0x73, 0x73, 0x20, 0x26, 0x20, 0x6d, 0x61, 0x73, 0x6b, 0x29
        /*0010*/ 	.byte	0x20, 0x3d, 0x3d, 0x20, 0x30, 0x00
	.type		$str$28,@object
	.size		$str$28,($str$26 - $str$28)
$str$28:
        /*0016*/ 	.byte	0x2f, 0x74, 0x6d, 0x70, 0x2f, 0x63, 0x75, 0x74, 0x6c, 0x61, 0x73, 0x73, 0x5f, 0x73, 0x77, 0x65
        /*0026*/ 	.byte	0x65, 0x70, 0x5f, 0x73, 0x72, 0x63, 0x2f, 0x69, 0x6e, 0x63, 0x6c, 0x75, 0x64, 0x65, 0x2f, 0x63
        /*0036*/ 	.byte	0x75, 0x74, 0x65, 0x2f, 0x70, 0x6f, 0x69, 0x6e, 0x74, 0x65, 0x72, 0x5f, 0x66, 0x6c, 0x61, 0x67
        /*0046*/ 	.byte	0x67, 0x65, 0x64, 0x2e, 0x68, 0x70, 0x70, 0x00
	.type		$str$26,@object
	.size		$str$26,($str$25 - $str$26)
$str$26:
        /*004e*/ 	.byte	0x2f, 0x74, 0x6d, 0x70, 0x2f, 0x63, 0x75, 0x74, 0x6c, 0x61, 0x73, 0x73, 0x5f, 0x73, 0x77, 0x65
        /*005e*/ 	.byte	0x65, 0x70, 0x5f, 0x73, 0x72, 0x63, 0x2f, 0x69, 0x6e, 0x63, 0x6c, 0x75, 0x64, 0x65, 0x2f, 0x63
        /*006e*/ 	.byte	0x75, 0x74, 0x65, 0x2f, 0x61, 0x74, 0x6f, 0x6d, 0x2f, 0x63, 0x6f, 0x70, 0x79, 0x5f, 0x74, 0x72
        /*007e*/ 	.byte	0x61, 0x69, 0x74, 0x73, 0x5f, 0x73, 0x6d, 0x31, 0x30, 0x30, 0x2e, 0x68, 0x70, 0x70, 0x00
	.type		$str$25,@object
	.size		$str$25,(__unnamed_1 - $str$25)
$str$25:
        /*008d*/ 	.byte	0x28, 0x28, 0x75, 0x69, 0x6e, 0x74, 0x33, 0x32, 0x5f, 0x74, 0x28, 0x74, 0x68, 0x72, 0x65, 0x61
        /*009d*/ 	.byte	0x64, 0x49, 0x64, 0x78, 0x2e, 0x78, 0x29, 0x20, 0x2f, 0x20, 0x33, 0x32, 0x29, 0x20, 0x25, 0x20
        /*00ad*/ 	.byte	0x34, 0x29, 0x20, 0x3d, 0x3d, 0x20, 0x28, 0x28, 0x28, 0x74, 0x6d, 0x65, 0x6d, 0x5f, 0x61, 0x64
        /*00bd*/ 	.byte	0x64, 0x72, 0x20, 0x3e, 0x3e, 0x20, 0x31, 0x36, 0x29, 0x20, 0x2f, 0x20, 0x33, 0x32, 0x29, 0x20
        /*00cd*/ 	.byte	0x25, 0x20, 0x34, 0x29, 0x00
	.type		__unnamed_1,@object
	.size		__unnamed_1,(__unnamed_2 - __unnamed_1)
__unnamed_1:
        /*00d2*/ 	.byte	0x61, 0x75, 0x74, 0x6f, 0x20, 0x63, 0x75, 0x74, 0x65, 0x3a, 0x3a, 0x61, 0x73, 0x5f, 0x70, 0x6f
        /* <DEDUP_REMOVED lines=24> */
        /*0262*/ 	.byte	0x3a, 0x3a, 0x43, 0x3c, 0x34, 0x30, 0x39, 0x36, 0x3e, 0x3e, 0x3e, 0x3e, 0x5d, 0x00
	.type		__unnamed_2,@object
	.size		__unnamed_2,(.L_2 - __unnamed_2)
__unnamed_2:
        /* <DEDUP_REMOVED lines=40> */
        /*04f0*/ 	.byte	0x74, 0x65, 0x3a, 0x3a, 0x43, 0x3c, 0x30, 0x3e, 0x3e, 0x3e, 0x3e, 0x5d, 0x00
.L_2:


//--------------------- .nv.shared._ZN7cutlass13device_kernelINS_4gemm6kernel13GemmUniversalIN4cute5tupleIJiiiiEEENS1_10collective13CollectiveMmaINS1_35MainloopSm100TmaUmmaWarpSpecializedILi13ELi2ELi4ENS5_IJNS4_1CILi8EEENSA_ILi1EEESC_EEEEENS5_IJNSA_ILi128EEESF_SF_EEENS_12float_e4m3_tENS5_IJlSC_lEEESH_SI_NS4_8TiledMMAINS4_8MMA_AtomIJNS4_10MMA_TraitsINS4_25SM100_MMA_F8F6F4_2x1SM_SSEJSH_SH_fSF_SF_NS4_17integral_constantINS4_4UMMA5MajorELSP_0EEESQ_NSN_INSO_7ScaleInELSR_0EEESS_EEEEEENS4_6LayoutINS5_IJSC_SC_SC_EEENS5_IJNSA_ILi0EEESX_SX_EEEEENS5_IJNS4_10UnderscoreES10_S10_EEEEENS4_18SM100_TMA_2SM_LOADENS4_14ComposedLayoutINS4_7SwizzleILi3ELi4ELi3EEENS4_18smem_ptr_flag_bitsILi8EEENSV_INS5_IJSB_SF_EEENS5_IJSF_SC_EEEEEEEvNS4_8identityENS4_28SM100_TMA_2SM_LOAD_MULTICASTES1C_vS1D_EENS_8epilogue10collective18CollectiveEpilogueINS1G_23Sm100TmaWarpSpecializedILi2ELi2ELi32ELb0ELb0EEEJNS5_IJNSA_ILi64EEESF_SF_EEENS5_IJNSV_IS1L_SC_EENSV_INS5_IJNSA_ILi32EEENSA_ILi2EEEEEENS5_IJSC_S1L_EEEEEEEESH_SI_SH_SI_NS1G_6fusion15FusionCallbacksIS1K_NS1U_17LinearCombinationISH_fSH_fLNS_15FloatRoundStyleE2EEES1M_S1T_JEEENS4_5SM1004TMEM4LOAD26SM100_TMEM_LOAD_32dp32b32xENS4_13SM90_TMA_LOADENS14_INS15_ILi1ELi4ELi3EEES18_NSV_INS5_IJSB_S1O_EEENS5_IJS1O_SC_EEEEEEENS4_39AutoVectorizingCopyWithAssumedAlignmentILi128EEENS4_14SM90_TMA_STOREES29_S2B_S2B_EEEvvEEEEvNT_6ParamsE --------------------------
	.section	.nv.shared._ZN7cutlass13device_kernelINS_4gemm6kernel13GemmUniversalIN4cute5tupleIJiiiiEEENS1_10collective13CollectiveMmaINS1_35MainloopSm100TmaUmmaWarpSpecializedILi13ELi2ELi4ENS5_IJNS4_1CILi8EEENSA_ILi1EEESC_EEEEENS5_IJNSA_ILi128EEESF_SF_EEENS_12float_e4m3_tENS5_IJlSC_lEEESH_SI_NS4_8TiledMMAINS4_8MMA_AtomIJNS4_10MMA_TraitsINS4_25SM100_MMA_F8F6F4_2x1SM_SSEJSH_SH_fSF_SF_NS4_17integral_constantINS4_4UMMA5MajorELSP_0EEESQ_NSN_INSO_7ScaleInELSR_0EEESS_EEEEEENS4_6LayoutINS5_IJSC_SC_SC_EEENS5_IJNSA_ILi0EEESX_SX_EEEEENS5_IJNS4_10UnderscoreES10_S10_EEEEENS4_18SM100_TMA_2SM_LOADENS4_14ComposedLayoutINS4_7SwizzleILi3ELi4ELi3EEENS4_18smem_ptr_flag_bitsILi8EEENSV_INS5_IJSB_SF_EEENS5_IJSF_SC_EEEEEEEvNS4_8identityENS4_28SM100_TMA_2SM_LOAD_MULTICASTES1C_vS1D_EENS_8epilogue10collective18CollectiveEpilogueINS1G_23Sm100TmaWarpSpecializedILi2ELi2ELi32ELb0ELb0EEEJNS5_IJNSA_ILi64EEESF_SF_EEENS5_IJNSV_IS1L_SC_EENSV_INS5_IJNSA_ILi32EEENSA_ILi2EEEEEENS5_IJSC_S1L_EEEEEEEESH_SI_SH_SI_NS1G_6fusion15FusionCallbacksIS1K_NS1U_17LinearCombinationISH_fSH_fLNS_15FloatRoundStyleE2EEES1M_S1T_JEEENS4_5SM1004TMEM4LOAD26SM100_TMEM_LOAD_32dp32b32xENS4_13SM90_TMA_LOADENS14_INS15_ILi1ELi4ELi3EEES18_NSV_INS5_IJSB_S1O_EEENS5_IJS1O_SC_EEEEEEENS4_39AutoVectorizingCopyWithAssumedAlignmentILi128EEENS4_14SM90_TMA_STOREES29_S2B_S2B_EEEvvEEEEvNT_6ParamsE,"aw",@nobits
	.sectionflags	@""
	.align	16
	.zero		1024


//--------------------- .nv.shared.reserved.0     --------------------------
	.section	.nv.shared.reserved.0,"aw",@nobits
	.weak		__nv_reservedSMEM_offset_0_alias
	.size		__nv_reservedSMEM_offset_0_alias, 0, 64
	.other		__nv_reservedSMEM_offset_0_alias,@"STO_CUDA_RESERVED_SHARED STV_DEFAULT"
__nv_reservedSMEM_offset_0_alias:
	.zero		0
.nv.shared.reserved.0:
	.zero		64
	.weak		__nv_reservedSMEM_tcgen05_partition
	.type		__nv_reservedSMEM_tcgen05_partition,@object
	.size		__nv_reservedSMEM_tcgen05_partition,(.L_0 - __nv_reservedSMEM_tcgen05_partition)
__nv_reservedSMEM_tcgen05_partition:
	.zero		32
.L_0:


//--------------------- .nv.global                --------------------------
	.section	.nv.global,"aw",@nobits
.nv.global:
	.type		_ZN40_INTERNAL_c888d5cd_4_k_cu_762cd989_294034cute1_E,@object
	.size		_ZN40_INTERNAL_c888d5cd_4_k_cu_762cd989_294034cute1_E,(_ZN40_INTERNAL_c888d5cd_4_k_cu_762cd989_294034cuda3std3__45__cpo6cbeginE - _ZN40_INTERNAL_c888d5cd_4_k_cu_762cd989_294034cute1_E)
_ZN40_INTERNAL_c888d5cd_4_k_cu_762cd989_294034cute1_E:
	.zero		1
	.type		_ZN40_INTERNAL_c888d5cd_4_k_cu_762cd989_294034cuda3std3__45__cpo6cbeginE,@object
	.size		_ZN40_INTERNAL_c888d5cd_4_k_cu_762cd989_294034cuda3std3__45__cpo6cbeginE,(_ZN40_INTERNAL_c888d5cd_4_k_cu_762cd989_294034cuda3std3__48in_placeE - _ZN40_INTERNAL_c888d5cd_4_k_cu_762cd989_294034cuda3std3__45__cpo6cbeginE)
_ZN40_INTERNAL_c888d5cd_4_k_cu_762cd989_294034cuda3std3__45__cpo6cbeginE:
	.zero		1
	.type		_ZN40_INTERNAL_c888d5cd_4_k_cu_762cd989_294034cuda3std3__48in_placeE,@object
	.size		_ZN40_INTERNAL_c888d5cd_4_k_cu_762cd989_294034cuda3std3__48in_placeE,(_ZN40_INTERNAL_c888d5cd_4_k_cu_762cd989_294034cuda3std6ranges3__45__cpo9iter_moveE - _ZN40_INTERNAL_c888d5cd_4_k_cu_762cd989_294034cuda3std3__48in_placeE)
_ZN40_INTERNAL_c888d5cd_4_k_cu_762cd989_294034cuda3std3__48in_placeE:
	.zero		1
	.type		_ZN40_INTERNAL_c888d5cd_4_k_cu_762cd989_294034cuda3std6ranges3__45__cpo9iter_moveE,@object
	.size		_ZN40_INTERNAL_c888d5cd_4_k_cu_762cd989_294034cuda3std6ranges3__45__cpo9iter_moveE,(_ZN40_INTERNAL_c888d5cd_4_k_cu_762cd989_294034cuda3std3__45__cpo5beginE - _ZN40_INTERNAL_c888d5cd_4_k_cu_762cd989_294034cuda3std6ranges3__45__cpo9iter_moveE)
_ZN40_INTERNAL_c888d5cd_4_k_cu_762cd989_294034cuda3std6ranges3__45__cpo9iter_moveE:
	.zero		1
	.type		_ZN40_INTERNAL_c888d5cd_4_k_cu_762cd989_294034cuda3std3__45__cpo5beginE,@object
	.size		_ZN40_INTERNAL_c888d5cd_4_k_cu_762cd989_294034cuda3std3__45__cpo5beginE,(_ZN40_INTERNAL_c888d5cd_4_k_cu_762cd989_294034cuda3std3__442_GLOBAL__N__c888d5cd_4_k_cu_762cd989_294036ignoreE - _ZN40_INTERNAL_c888d5cd_4_k_cu_762cd989_294034cuda3std3__45__cpo5beginE)
_ZN40_INTERNAL_c888d5cd_4_k_cu_762cd989_294034cuda3std3__45__cpo5beginE:
	.zero		1
	.type		_ZN40_INTERNAL_c888d5cd_4_k_cu_762cd989_294034cuda3std3__442_GLOBAL__N__c888d5cd_4_k_cu_762cd989_294036ignoreE,@object
	.size		_ZN40_INTERNAL_c888d5cd_4_k_cu_762cd989_294034cuda3std3__442_GLOBAL__N__c888d5cd_4_k_cu_762cd989_294036ignoreE,(_ZN40_INTERNAL_c888d5cd_4_k_cu_762cd989_294034cute7productE - _ZN40_INTERNAL_c888d5cd_4_k_cu_762cd989_294034cuda3std3__442_GLOBAL__N__c888d5cd_4_k_cu_762cd989_294036ignoreE)
_ZN40_INTERNAL_c888d5cd_4_k_cu_762cd989_294034cuda3std3__442_GLOBAL__N__c888d5cd_4_k_cu_762cd989_294036ignoreE:
	.zero		1
	.type		_ZN40_INTERNAL_c888d5cd_4_k_cu_762cd989_294034cute7productE,@object
	.size		_ZN40_INTERNAL_c888d5cd_4_k_cu_762cd989_294034cute7productE,(_ZN40_INTERNAL_c888d5cd_4_k_cu_762cd989_294034cuda3std3__45__cpo3endE - _ZN40_INTERNAL_c888d5cd_4_k_cu_762cd989_294034cute7productE)
_ZN40_INTERNAL_c888d5cd_4_k_cu_762cd989_294034cute7productE:
	.zero		1
	.type		_ZN40_INTERNAL_c888d5cd_4_k_cu_762cd989_294034cuda3std3__45__cpo3endE,@object
	.size		_ZN40_INTERNAL_c888d5cd_4_k_cu_762cd989_294034cuda3std3__45__cpo3endE,(_ZN40_INTERNAL_c888d5cd_4_k_cu_762cd989_294034cuda3std3__419piecewise_constructE - _ZN40_INTERNAL_c888d5cd_4_k_cu_762cd989_294034cuda3std3__45__cpo3endE)
_ZN40_INTERNAL_c888d5cd_4_k_cu_762cd989_294034cuda3std3__45__cpo3endE:
	.zero		1
	.type		_ZN40_INTERNAL_c888d5cd_4_k_cu_762cd989_294034cuda3std3__419piecewise_constructE,@object
	.size		_ZN40_INTERNAL_c888d5cd_4_k_cu_762cd989_294034cuda3std3__419piecewise_constructE,(_ZN40_INTERNAL_c888d5cd_4_k_cu_762cd989_294034cuda3std3__45__cpo4cendE - _ZN40_INTERNAL_c888d5cd_4_k_cu_762cd989_294034cuda3std3__419piecewise_constructE)
_ZN40_INTERNAL_c888d5cd_4_k_cu_762cd989_294034cuda3std3__419piecewise_constructE:
	.zero		1
	.type		_ZN40_INTERNAL_c888d5cd_4_k_cu_762cd989_294034cuda3std3__45__cpo4cendE,@object
	.size		_ZN40_INTERNAL_c888d5cd_4_k_cu_762cd989_294034cuda3std3__45__cpo4cendE,(_ZN40_INTERNAL_c888d5cd_4_k_cu_762cd989_294034cuda3std6ranges3__45__cpo4swapE - _ZN40_INTERNAL_c888d5cd_4_k_cu_762cd989_294034cuda3std3__45__cpo4cendE)
_ZN40_INTERNAL_c888d5cd_4_k_cu_762cd989_294034cuda3std3__45__cpo4cendE:
	.zero		1
	.type		_ZN40_INTERNAL_c888d5cd_4_k_cu_762cd989_294034cuda3std6ranges3__45__cpo4swapE,@object
	.size		_ZN40_INTERNAL_c888d5cd_4_k_cu_762cd989_294034cuda3std6ranges3__45__cpo4swapE,(.L_10 - _ZN40_INTERNAL_c888d5cd_4_k_cu_762cd989_294034cuda3std6ranges3__45__cpo4swapE)
_ZN40_INTERNAL_c888d5cd_4_k_cu_762cd989_294034cuda3std6ranges3__45__cpo4swapE:
	.zero		1
.L_10:


//--------------------- .nv.constant0._ZN7cutlass13device_kernelINS_4gemm6kernel13GemmUniversalIN4cute5tupleIJiiiiEEENS1_10collective13CollectiveMmaINS1_35MainloopSm100TmaUmmaWarpSpecializedILi13ELi2ELi4ENS5_IJNS4_1CILi8EEENSA_ILi1EEESC_EEEEENS5_IJNSA_ILi128EEESF_SF_EEENS_12float_e4m3_tENS5_IJlSC_lEEESH_SI_NS4_8TiledMMAINS4_8MMA_AtomIJNS4_10MMA_TraitsINS4_25SM100_MMA_F8F6F4_2x1SM_SSEJSH_SH_fSF_SF_NS4_17integral_constantINS4_4UMMA5MajorELSP_0EEESQ_NSN_INSO_7ScaleInELSR_0EEESS_EEEEEENS4_6LayoutINS5_IJSC_SC_SC_EEENS5_IJNSA_ILi0EEESX_SX_EEEEENS5_IJNS4_10UnderscoreES10_S10_EEEEENS4_18SM100_TMA_2SM_LOADENS4_14ComposedLayoutINS4_7SwizzleILi3ELi4ELi3EEENS4_18smem_ptr_flag_bitsILi8EEENSV_INS5_IJSB_SF_EEENS5_IJSF_SC_EEEEEEEvNS4_8identityENS4_28SM100_TMA_2SM_LOAD_MULTICASTES1C_vS1D_EENS_8epilogue10collective18CollectiveEpilogueINS1G_23Sm100TmaWarpSpecializedILi2ELi2ELi32ELb0ELb0EEEJNS5_IJNSA_ILi64EEESF_SF_EEENS5_IJNSV_IS1L_SC_EENSV_INS5_IJNSA_ILi32EEENSA_ILi2EEEEEENS5_IJSC_S1L_EEEEEEEESH_SI_SH_SI_NS1G_6fusion15FusionCallbacksIS1K_NS1U_17LinearCombinationISH_fSH_fLNS_15FloatRoundStyleE2EEES1M_S1T_JEEENS4_5SM1004TMEM4LOAD26SM100_TMEM_LOAD_32dp32b32xENS4_13SM90_TMA_LOADENS14_INS15_ILi1ELi4ELi3EEES18_NSV_INS5_IJSB_S1O_EEENS5_IJS1O_SC_EEEEEEENS4_39AutoVectorizingCopyWithAssumedAlignmentILi128EEENS4_14SM90_TMA_STOREES29_S2B_S2B_EEEvvEEEEvNT_6ParamsE --------------------------
	.section	.nv.constant0._ZN7cutlass13device_kernelINS_4gemm6kernel13GemmUniversalIN4cute5tupleIJiiiiEEENS1_10collective13CollectiveMmaINS1_35MainloopSm100TmaUmmaWarpSpecializedILi13ELi2ELi4ENS5_IJNS4_1CILi8EEENSA_ILi1EEESC_EEEEENS5_IJNSA_ILi128EEESF_SF_EEENS_12float_e4m3_tENS5_IJlSC_lEEESH_SI_NS4_8TiledMMAINS4_8MMA_AtomIJNS4_10MMA_TraitsINS4_25SM100_MMA_F8F6F4_2x1SM_SSEJSH_SH_fSF_SF_NS4_17integral_constantINS4_4UMMA5MajorELSP_0EEESQ_NSN_INSO_7ScaleInELSR_0EEESS_EEEEEENS4_6LayoutINS5_IJSC_SC_SC_EEENS5_IJNSA_ILi0EEESX_SX_EEEEENS5_IJNS4_10UnderscoreES10_S10_EEEEENS4_18SM100_TMA_2SM_LOADENS4_14ComposedLayoutINS4_7SwizzleILi3ELi4ELi3EEENS4_18smem_ptr_flag_bitsILi8EEENSV_INS5_IJSB_SF_EEENS5_IJSF_SC_EEEEEEEvNS4_8identityENS4_28SM100_TMA_2SM_LOAD_MULTICASTES1C_vS1D_EENS_8epilogue10collective18CollectiveEpilogueINS1G_23Sm100TmaWarpSpecializedILi2ELi2ELi32ELb0ELb0EEEJNS5_IJNSA_ILi64EEESF_SF_EEENS5_IJNSV_IS1L_SC_EENSV_INS5_IJNSA_ILi32EEENSA_ILi2EEEEEENS5_IJSC_S1L_EEEEEEEESH_SI_SH_SI_NS1G_6fusion15FusionCallbacksIS1K_NS1U_17LinearCombinationISH_fSH_fLNS_15FloatRoundStyleE2EEES1M_S1T_JEEENS4_5SM1004TMEM4LOAD26SM100_TMEM_LOAD_32dp32b32xENS4_13SM90_TMA_LOADENS14_INS15_ILi1ELi4ELi3EEES18_NSV_INS5_IJSB_S1O_EEENS5_IJS1O_SC_EEEEEEENS4_39AutoVectorizingCopyWithAssumedAlignmentILi128EEENS4_14SM90_TMA_STOREES29_S2B_S2B_EEEvvEEEEvNT_6ParamsE,"a",@progbits
	.sectionflags	@""
	.align	4
.nv.constant0._ZN7cutlass13device_kernelINS_4gemm6kernel13GemmUniversalIN4cute5tupleIJiiiiEEENS1_10collective13CollectiveMmaINS1_35MainloopSm100TmaUmmaWarpSpecializedILi13ELi2ELi4ENS5_IJNS4_1CILi8EEENSA_ILi1EEESC_EEEEENS5_IJNSA_ILi128EEESF_SF_EEENS_12float_e4m3_tENS5_IJlSC_lEEESH_SI_NS4_8TiledMMAINS4_8MMA_AtomIJNS4_10MMA_TraitsINS4_25SM100_MMA_F8F6F4_2x1SM_SSEJSH_SH_fSF_SF_NS4_17integral_constantINS4_4UMMA5MajorELSP_0EEESQ_NSN_INSO_7ScaleInELSR_0EEESS_EEEEEENS4_6LayoutINS5_IJSC_SC_SC_EEENS5_IJNSA_ILi0EEESX_SX_EEEEENS5_IJNS4_10UnderscoreES10_S10_EEEEENS4_18SM100_TMA_2SM_LOADENS4_14ComposedLayoutINS4_7SwizzleILi3ELi4ELi3EEENS4_18smem_ptr_flag_bitsILi8EEENSV_INS5_IJSB_SF_EEENS5_IJSF_SC_EEEEEEEvNS4_8identityENS4_28SM100_TMA_2SM_LOAD_MULTICASTES1C_vS1D_EENS_8epilogue10collective18CollectiveEpilogueINS1G_23Sm100TmaWarpSpecializedILi2ELi2ELi32ELb0ELb0EEEJNS5_IJNSA_ILi64EEESF_SF_EEENS5_IJNSV_IS1L_SC_EENSV_INS5_IJNSA_ILi32EEENSA_ILi2EEEEEENS5_IJSC_S1L_EEEEEEEESH_SI_SH_SI_NS1G_6fusion15FusionCallbacksIS1K_NS1U_17LinearCombinationISH_fSH_fLNS_15FloatRoundStyleE2EEES1M_S1T_JEEENS4_5SM1004TMEM4LOAD26SM100_TMEM_LOAD_32dp32b32xENS4_13SM90_TMA_LOADENS14_INS15_ILi1ELi4ELi3EEES18_NSV_INS5_IJSB_S1O_EEENS5_IJS1O_SC_EEEEEEENS4_39AutoVectorizingCopyWithAssumedAlignmentILi128EEENS4_14SM90_TMA_STOREES29_S2B_S2B_EEEvvEEEEvNT_6ParamsE:
	.zero		2944


//--------------------- SYMBOLS --------------------------

	.type		.nv.reservedSmem.offset0,@object
	.size		.nv.reservedSmem.offset0,0x4
	.type		.nv.reservedSmem.cap,@object
	.size		.nv.reservedSmem.cap,0x4
	.type		__assertfail,@function
